	.target	sm_100a

	.elftype	@"ET_EXEC"


//--------------------- .note.nv.tkinfo           --------------------------
	.section	.note.nv.tkinfo,"",@"SHT_NOTE"
	.sectionflags	@"SHF_NOTE_NV_TKINFO"
	.tkinfo
        /*0018*/ 	.word	0x00000002
        /*0030*/ 	.string	""
        /*0030*/ 	.string	"ptxas"
        /*0030*/ 	.string	"Cuda compilation tools, release 13.0, V13.0.88"
        /*0030*/ 	.string	"Build cuda_13.0.r13.0/compiler.36424714_0"
        /*0030*/ 	.string	"-arch sm_100a -m 64 "



//--------------------- .note.nv.cuinfo           --------------------------
	.section	.note.nv.cuinfo,"",@"SHT_NOTE"
	.sectionflags	@"SHF_NOTE_NV_CUINFO"
        /*0018*/ 	.short	0x0002
        /*001a*/ 	.short	0x0064
        /*001c*/ 	.short	0x0082
	.zero		2


//--------------------- .nv.info                  --------------------------
	.section	.nv.info,"",@"SHT_CUDA_INFO"
	.align	4


	//----- nvinfo : EIATTR_REGCOUNT
	.align		4
        /*0000*/ 	.byte	0x04, 0x2f
        /*0002*/ 	.short	(.L_19 - .L_18)
	.align		4
.L_18:
        /*0004*/ 	.word	index@(_ZN7cutlass13device_kernelINS_4gemm6kernel13GemmUniversalIN4cute5tupleIJiiiiEEENS1_10collective13CollectiveMmaINS1_35MainloopSm100TmaUmmaWarpSpecializedILi16ELi2ELi4ENS5_IJNS4_1CILi2EEENSA_ILi1EEESC_EEEEENS5_IJNSA_ILi256EEENSA_ILi128EEENSA_ILi64EEEEEENS_12float_e4m3_tENS5_IJlSC_lEEESJ_SK_NS4_8TiledMMAINS4_8MMA_AtomIJNS4_10MMA_TraitsINS4_25SM100_MMA_F8F6F4_2x1SM_SSEJSJ_SJ_fSF_SG_NS4_17integral_constantINS4_4UMMA5MajorELSR_0EEESS_NSP_INSQ_7ScaleInELST_0EEESU_EEEEEENS4_6LayoutINS5_IJSC_SC_SC_EEENS5_IJNSA_ILi0EEESZ_SZ_EEEEENS5_IJNS4_10UnderscoreES12_S12_EEEEENS4_18SM100_TMA_2SM_LOADENS4_14ComposedLayoutINS4_7SwizzleILi2ELi4ELi3EEENS4_18smem_ptr_flag_bitsILi8EEENSX_INS5_IJNSA_ILi8EEESH_EEENS5_IJSH_SC_EEEEEEEvNS4_8identityES15_S1F_vS1G_EENS_8epilogue10collective18CollectiveEpilogueINS1I_23Sm100TmaWarpSpecializedILi2ELi2ELi64ELb0ELb0EEEJNS5_IJSG_SG_SH_EEENS5_IJNSX_ISG_SC_EENSX_ISH_SC_EEEEESJ_SK_SJ_SK_NS1I_6fusion15FusionCallbacksIS1M_NS1R_13LinCombEltActINS1I_6thread7SigmoidESJ_fSJ_fLNS_15FloatRoundStyleE2EEES1N_S1Q_JEEENS4_5SM1004TMEM4LOAD26SM100_TMEM_LOAD_32dp32b64xENS4_13SM90_TMA_LOADES1F_NS4_39AutoVectorizingCopyWithAssumedAlignmentILi128EEENS4_14SM90_TMA_STOREES1F_S25_S25_EEEvvEEEEvNT_6ParamsE)
        /*0008*/ 	.word	0x000000d2


	//----- nvinfo : EIATTR_FRAME_SIZE
	.align		4
.L_19:
        /*000c*/ 	.byte	0x04, 0x11
        /*000e*/ 	.short	(.L_21 - .L_20)
	.align		4
.L_20:
        /*0010*/ 	.word	index@($__internal_3_$__cuda_sm20_rcp_rn_f32_slowpath)
        /*0014*/ 	.word	0x00000000


	//----- nvinfo : EIATTR_FRAME_SIZE
	.align		4
.L_21:
        /*0018*/ 	.byte	0x04, 0x11
        /*001a*/ 	.short	(.L_23 - .L_22)
	.align		4
.L_22:
        /*001c*/ 	.word	index@($__internal_2_$__cuda_sm10x_tcgen05_guardrail_trap_unallocated_columns_being_dealloced)
        /*0020*/ 	.word	0x00000000


	//----- nvinfo : EIATTR_FRAME_SIZE
	.align		4
.L_23:
        /*0024*/ 	.byte	0x04, 0x11
        /*0026*/ 	.short	(.L_25 - .L_24)
	.align		4
.L_24:
        /*0028*/ 	.word	index@($__internal_1_$__cuda_sm10x_tcgen05_guardrail_trap_phase_invalid_during_alloc)
        /*002c*/ 	.word	0x00000000


	//----- nvinfo : EIATTR_FRAME_SIZE
	.align		4
.L_25:
        /*0030*/ 	.byte	0x04, 0x11
        /*0032*/ 	.short	(.L_27 - .L_26)
	.align		4
.L_26:
        /*0034*/ 	.word	index@($__internal_0_$__cuda_sm10x_tcgen05_guardrail_trap_col_being_dealloced_not_returned_by_alloc)
        /*0038*/ 	.word	0x00000000


	//----- nvinfo : EIATTR_FRAME_SIZE
	.align		4
.L_27:
        /*003c*/ 	.byte	0x04, 0x11
        /*003e*/ 	.short	(.L_29 - .L_28)
	.align		4
.L_28:
        /*0040*/ 	.word	index@(_ZN7cutlass13device_kernelINS_4gemm6kernel13GemmUniversalIN4cute5tupleIJiiiiEEENS1_10collective13CollectiveMmaINS1_35MainloopSm100TmaUmmaWarpSpecializedILi16ELi2ELi4ENS5_IJNS4_1CILi2EEENSA_ILi1EEESC_EEEEENS5_IJNSA_ILi256EEENSA_ILi128EEENSA_ILi64EEEEEENS_12float_e4m3_tENS5_IJlSC_lEEESJ_SK_NS4_8TiledMMAINS4_8MMA_AtomIJNS4_10MMA_TraitsINS4_25SM100_MMA_F8F6F4_2x1SM_SSEJSJ_SJ_fSF_SG_NS4_17integral_constantINS4_4UMMA5MajorELSR_0EEESS_NSP_INSQ_7ScaleInELST_0EEESU_EEEEEENS4_6LayoutINS5_IJSC_SC_SC_EEENS5_IJNSA_ILi0EEESZ_SZ_EEEEENS5_IJNS4_10UnderscoreES12_S12_EEEEENS4_18SM100_TMA_2SM_LOADENS4_14ComposedLayoutINS4_7SwizzleILi2ELi4ELi3EEENS4_18smem_ptr_flag_bitsILi8EEENSX_INS5_IJNSA_ILi8EEESH_EEENS5_IJSH_SC_EEEEEEEvNS4_8identityES15_S1F_vS1G_EENS_8epilogue10collective18CollectiveEpilogueINS1I_23Sm100TmaWarpSpecializedILi2ELi2ELi64ELb0ELb0EEEJNS5_IJSG_SG_SH_EEENS5_IJNSX_ISG_SC_EENSX_ISH_SC_EEEEESJ_SK_SJ_SK_NS1I_6fusion15FusionCallbacksIS1M_NS1R_13LinCombEltActINS1I_6thread7SigmoidESJ_fSJ_fLNS_15FloatRoundStyleE2EEES1N_S1Q_JEEENS4_5SM1004TMEM4LOAD26SM100_TMEM_LOAD_32dp32b64xENS4_13SM90_TMA_LOADES1F_NS4_39AutoVectorizingCopyWithAssumedAlignmentILi128EEENS4_14SM90_TMA_STOREES1F_S25_S25_EEEvvEEEEvNT_6ParamsE)
        /*0044*/ 	.word	0x00000000


	//----- nvinfo : EIATTR_MIN_STACK_SIZE
	.align		4
.L_29:
        /*0048*/ 	.byte	0x04, 0x12
        /*004a*/ 	.short	(.L_31 - .L_30)
	.align		4
.L_30:
        /*004c*/ 	.word	index@(_ZN7cutlass13device_kernelINS_4gemm6kernel13GemmUniversalIN4cute5tupleIJiiiiEEENS1_10collective13CollectiveMmaINS1_35MainloopSm100TmaUmmaWarpSpecializedILi16ELi2ELi4ENS5_IJNS4_1CILi2EEENSA_ILi1EEESC_EEEEENS5_IJNSA_ILi256EEENSA_ILi128EEENSA_ILi64EEEEEENS_12float_e4m3_tENS5_IJlSC_lEEESJ_SK_NS4_8TiledMMAINS4_8MMA_AtomIJNS4_10MMA_TraitsINS4_25SM100_MMA_F8F6F4_2x1SM_SSEJSJ_SJ_fSF_SG_NS4_17integral_constantINS4_4UMMA5MajorELSR_0EEESS_NSP_INSQ_7ScaleInELST_0EEESU_EEEEEENS4_6LayoutINS5_IJSC_SC_SC_EEENS5_IJNSA_ILi0EEESZ_SZ_EEEEENS5_IJNS4_10UnderscoreES12_S12_EEEEENS4_18SM100_TMA_2SM_LOADENS4_14ComposedLayoutINS4_7SwizzleILi2ELi4ELi3EEENS4_18smem_ptr_flag_bitsILi8EEENSX_INS5_IJNSA_ILi8EEESH_EEENS5_IJSH_SC_EEEEEEEvNS4_8identityES15_S1F_vS1G_EENS_8epilogue10collective18CollectiveEpilogueINS1I_23Sm100TmaWarpSpecializedILi2ELi2ELi64ELb0ELb0EEEJNS5_IJSG_SG_SH_EEENS5_IJNSX_ISG_SC_EENSX_ISH_SC_EEEEESJ_SK_SJ_SK_NS1I_6fusion15FusionCallbacksIS1M_NS1R_13LinCombEltActINS1I_6thread7SigmoidESJ_fSJ_fLNS_15FloatRoundStyleE2EEES1N_S1Q_JEEENS4_5SM1004TMEM4LOAD26SM100_TMEM_LOAD_32dp32b64xENS4_13SM90_TMA_LOADES1F_NS4_39AutoVectorizingCopyWithAssumedAlignmentILi128EEENS4_14SM90_TMA_STOREES1F_S25_S25_EEEvvEEEEvNT_6ParamsE)
        /*0050*/ 	.word	0x00000000
.L_31:


//--------------------- .nv.compat                --------------------------
	.section	.nv.compat,"",@"SHT_CUDA_COMPAT_INFO"
	.align	4
        /*0000*/ 	.byte	0x02, 0x09, 0x01, 0x00, 0x02, 0x02, 0x02, 0x00, 0x02, 0x05, 0x05, 0x00, 0x03, 0x07, 0x01, 0x01
        /*0010*/ 	.byte	0x02, 0x03, 0x01, 0x00, 0x02, 0x06, 0x01, 0x00, 0x04, 0x0b, 0x08, 0x00, 0x09, 0x00, 0x00, 0x00
        /*0020*/ 	.byte	0x00, 0x00, 0x00, 0x00


//--------------------- .nv.info._ZN7cutlass13device_kernelINS_4gemm6kernel13GemmUniversalIN4cute5tupleIJiiiiEEENS1_10collective13CollectiveMmaINS1_35MainloopSm100TmaUmmaWarpSpecializedILi16ELi2ELi4ENS5_IJNS4_1CILi2EEENSA_ILi1EEESC_EEEEENS5_IJNSA_ILi256EEENSA_ILi128EEENSA_ILi64EEEEEENS_12float_e4m3_tENS5_IJlSC_lEEESJ_SK_NS4_8TiledMMAINS4_8MMA_AtomIJNS4_10MMA_TraitsINS4_25SM100_MMA_F8F6F4_2x1SM_SSEJSJ_SJ_fSF_SG_NS4_17integral_constantINS4_4UMMA5MajorELSR_0EEESS_NSP_INSQ_7ScaleInELST_0EEESU_EEEEEENS4_6LayoutINS5_IJSC_SC_SC_EEENS5_IJNSA_ILi0EEESZ_SZ_EEEEENS5_IJNS4_10UnderscoreES12_S12_EEEEENS4_18SM100_TMA_2SM_LOADENS4_14ComposedLayoutINS4_7SwizzleILi2ELi4ELi3EEENS4_18smem_ptr_flag_bitsILi8EEENSX_INS5_IJNSA_ILi8EEESH_EEENS5_IJSH_SC_EEEEEEEvNS4_8identityES15_S1F_vS1G_EENS_8epilogue10collective18CollectiveEpilogueINS1I_23Sm100TmaWarpSpecializedILi2ELi2ELi64ELb0ELb0EEEJNS5_IJSG_SG_SH_EEENS5_IJNSX_ISG_SC_EENSX_ISH_SC_EEEEESJ_SK_SJ_SK_NS1I_6fusion15FusionCallbacksIS1M_NS1R_13LinCombEltActINS1I_6thread7SigmoidESJ_fSJ_fLNS_15FloatRoundStyleE2EEES1N_S1Q_JEEENS4_5SM1004TMEM4LOAD26SM100_TMEM_LOAD_32dp32b64xENS4_13SM90_TMA_LOADES1F_NS4_39AutoVectorizingCopyWithAssumedAlignmentILi128EEENS4_14SM90_TMA_STOREES1F_S25_S25_EEEvvEEEEvNT_6ParamsE --------------------------
	.section	.nv.info._ZN7cutlass13device_kernelINS_4gemm6kernel13GemmUniversalIN4cute5tupleIJiiiiEEENS1_10collective13CollectiveMmaINS1_35MainloopSm100TmaUmmaWarpSpecializedILi16ELi2ELi4ENS5_IJNS4_1CILi2EEENSA_ILi1EEESC_EEEEENS5_IJNSA_ILi256EEENSA_ILi128EEENSA_ILi64EEEEEENS_12float_e4m3_tENS5_IJlSC_lEEESJ_SK_NS4_8TiledMMAINS4_8MMA_AtomIJNS4_10MMA_TraitsINS4_25SM100_MMA_F8F6F4_2x1SM_SSEJSJ_SJ_fSF_SG_NS4_17integral_constantINS4_4UMMA5MajorELSR_0EEESS_NSP_INSQ_7ScaleInELST_0EEESU_EEEEEENS4_6LayoutINS5_IJSC_SC_SC_EEENS5_IJNSA_ILi0EEESZ_SZ_EEEEENS5_IJNS4_10UnderscoreES12_S12_EEEEENS4_18SM100_TMA_2SM_LOADENS4_14ComposedLayoutINS4_7SwizzleILi2ELi4ELi3EEENS4_18smem_ptr_flag_bitsILi8EEENSX_INS5_IJNSA_ILi8EEESH_EEENS5_IJSH_SC_EEEEEEEvNS4_8identityES15_S1F_vS1G_EENS_8epilogue10collective18CollectiveEpilogueINS1I_23Sm100TmaWarpSpecializedILi2ELi2ELi64ELb0ELb0EEEJNS5_IJSG_SG_SH_EEENS5_IJNSX_ISG_SC_EENSX_ISH_SC_EEEEESJ_SK_SJ_SK_NS1I_6fusion15FusionCallbacksIS1M_NS1R_13LinCombEltActINS1I_6thread7SigmoidESJ_fSJ_fLNS_15FloatRoundStyleE2EEES1N_S1Q_JEEENS4_5SM1004TMEM4LOAD26SM100_TMEM_LOAD_32dp32b64xENS4_13SM90_TMA_LOADES1F_NS4_39AutoVectorizingCopyWithAssumedAlignmentILi128EEENS4_14SM90_TMA_STOREES1F_S25_S25_EEEvvEEEEvNT_6ParamsE,"",@"SHT_CUDA_INFO"
	.sectionflags	@""
	.align	4


	//----- nvinfo : EIATTR_CUDA_API_VERSION
	.align		4
        /*0000*/ 	.byte	0x04, 0x37
        /*0002*/ 	.short	(.L_33 - .L_32)
.L_32:
        /*0004*/ 	.word	0x00000082


	//----- nvinfo : EIATTR_KPARAM_INFO
	.align		4
.L_33:
        /*0008*/ 	.byte	0x04, 0x17
        /*000a*/ 	.short	(.L_35 - .L_34)
.L_34:
        /*000c*/ 	.word	0x00000000
        /*0010*/ 	.short	0x0000
        /*0012*/ 	.short	0x0000
        /*0014*/ 	.byte	0x00, 0xf0, 0x01, 0x20


	//----- nvinfo : EIATTR_AT_ENTRY_FRAGMENTS
	.align		4
.L_35:
        /*0018*/ 	.byte	0x04, 0x4f
        /*001a*/ 	.short	(.L_37 - .L_36)


	//   ....[0]....
.L_36:
        /*001c*/ 	.word	0x00000007


	//----- nvinfo : EIATTR_RESERVED_SMEM_USED
	.align		4
.L_37:
        /*0020*/ 	.byte	0x01, 0x41
	.zero		2


	//----- nvinfo : EIATTR_SPARSE_MMA_MASK
	.align		4
        /*0024*/ 	.byte	0x03, 0x50
        /*0026*/ 	.short	0x0000


	//----- nvinfo : EIATTR_TCGEN05_2CTA_USED
	.align		4
        /*0028*/ 	.byte	0x01, 0x52
	.zero		2


	//----- nvinfo : EIATTR_MAXREG_COUNT
	.align		4
        /*002c*/ 	.byte	0x03, 0x1b
        /*002e*/ 	.short	0x00ff


	//----- nvinfo : EIATTR_NUM_BARRIERS
	.align		4
        /*0030*/ 	.byte	0x02, 0x4c
        /*0032*/ 	.byte	0x07
	.zero		1


	//----- nvinfo : EIATTR_EXTERNS
	.align		4
        /*0034*/ 	.byte	0x04, 0x0f
        /*0036*/ 	.short	(.L_39 - .L_38)


	//   ....[0]....
	.align		4
.L_38:
        /*0038*/ 	.word	index@(__assertfail)


	//----- nvinfo : EIATTR_MERCURY_ISA_VERSION
	.align		4
.L_39:
        /*003c*/ 	.byte	0x03, 0x5f
        /*003e*/ 	.short	0x0101


	//----- nvinfo : EIATTR_INT_WARP_WIDE_INSTR_OFFSETS
	.align		4
        /*0040*/ 	.byte	0x04, 0x31
        /*0042*/ 	.short	(.L_41 - .L_40)


	//   ....[0]....
.L_40:
        /*0044*/ 	.word	0x00000e50


	//   ....[1]....
        /*0048*/ 	.word	0x00000ef0


	//   ....[2]....
        /*004c*/ 	.word	0x00002240


	//   ....[3]....
        /*0050*/ 	.word	0x00004700


	//   ....[4]....
        /*0054*/ 	.word	0x00004720


	//   ....[5]....
        /*0058*/ 	.word	0x00004750


	//   ....[6]....
        /*005c*/ 	.word	0x00005080


	//   ....[7]....
        /*0060*/ 	.word	0x000050f0


	//   ....[8]....
        /*0064*/ 	.word	0x000052d0


	//   ....[9]....
        /*0068*/ 	.word	0x00005430


	//----- nvinfo : EIATTR_COOP_GROUP_MASK_REGIDS
	.align		4
.L_41:
        /*006c*/ 	.byte	0x04, 0x29
        /*006e*/ 	.short	(.L_43 - .L_42)


	//   ....[0]....
.L_42:
        /*0070*/ 	.word	0xffffffff


	//   ....[1]....
        /*0074*/ 	.word	0xffffffff


	//   ....[2]....
        /*0078*/ 	.word	0xffffffff


	//   ....[3]....
        /*007c*/ 	.word	0xffffffff


	//   ....[4]....
        /*0080*/ 	.word	0xffffffff


	//   ....[5]....
        /*0084*/ 	.word	0xffffffff


	//   ....[6]....
        /*0088*/ 	.word	0xffffffff


	//   ....[7]....
        /*008c*/ 	.word	0xffffffff


	//   ....[8]....
        /*0090*/ 	.word	0xffffffff


	//   ....[9]....
        /*0094*/ 	.word	0xffffffff


	//   ....[10]....
        /*0098*/ 	.word	0xffffffff


	//   ....[11]....
        /*009c*/ 	.word	0xffffffff


	//   ....[12]....
        /*00a0*/ 	.word	0xffffffff


	//   ....[13]....
        /*00a4*/ 	.word	0xffffffff


	//----- nvinfo : EIATTR_COOP_GROUP_INSTR_OFFSETS
	.align		4
.L_43:
        /*00a8*/ 	.byte	0x04, 0x28
        /*00aa*/ 	.short	(.L_45 - .L_44)


	//   ....[0]....
.L_44:
        /*00ac*/ 	.word	0x000000c0


	//   ....[1]....
        /*00b0*/ 	.word	0x000004d0


	//   ....[2]....
        /*00b4*/ 	.word	0x00000800


	//   ....[3]....
        /*00b8*/ 	.word	0x00000950


	//   ....[4]....
        /*00bc*/ 	.word	0x00000a40


	//   ....[5]....
        /*00c0*/ 	.word	0x00000ba0


	//   ....[6]....
        /*00c4*/ 	.word	0x00000d30


	//   ....[7]....
        /*00c8*/ 	.word	0x00000f70


	//   ....[8]....
        /*00cc*/ 	.word	0x00002120


	//   ....[9]....
        /*00d0*/ 	.word	0x000035c0


	//   ....[10]....
        /*00d4*/ 	.word	0x00003a90


	//   ....[11]....
        /*00d8*/ 	.word	0x00003ac0


	//   ....[12]....
        /*00dc*/ 	.word	0x00004600


	//   ....[13]....
        /*00e0*/ 	.word	0x00004810


	//----- nvinfo : EIATTR_VRC_CTA_INIT_COUNT
	.align		4
.L_45:
        /*00e4*/ 	.byte	0x02, 0x4a
        /*00e6*/ 	.byte	0x80
	.zero		1


	//----- nvinfo : EIATTR_SYSCALL_OFFSETS
	.align		4
        /*00e8*/ 	.byte	0x04, 0x46
        /*00ea*/ 	.short	(.L_47 - .L_46)


	//   ....[0]....
.L_46:
        /*00ec*/ 	.word	0x00005dc0


	//   ....[1]....
        /*00f0*/ 	.word	0x00005ee0


	//   ....[2]....
        /*00f4*/ 	.word	0x00006930


	//----- nvinfo : EIATTR_MBARRIER_INSTR_OFFSETS
	.align		4
.L_47:
        /*00f8*/ 	.byte	0x04, 0x39
        /*00fa*/ 	.short	(.L_49 - .L_48)


	//   ....[0]....
.L_48:
        /*00fc*/ 	.word	0x000005e0
        /*0100*/ 	.word	0x000000ff
        /*0104*/ 	.word	0x00000000
        /*0108*/ 	.short	0x0100
        /*010a*/ 	.byte	0x08
	.zero		1


	//   ....[1]....
        /*010c*/ 	.word	0x000005f0
        /*0110*/ 	.word	0x000000ff
        /*0114*/ 	.word	0x00000080
        /*0118*/ 	.short	0x0100
        /*011a*/ 	.byte	0x08
	.zero		1


	//   ....[2]....
        /*011c*/ 	.word	0x00000600
        /*0120*/ 	.word	0x000000ff
        /*0124*/ 	.word	0x00000008
        /*0128*/ 	.short	0x0100
        /*012a*/ 	.byte	0x08
	.zero		1


	//   ....[3]....
        /*012c*/ 	.word	0x00000610
        /*0130*/ 	.word	0x000000ff
        /*0134*/ 	.word	0x00000088
        /*0138*/ 	.short	0x0100
        /*013a*/ 	.byte	0x08
	.zero		1


	//   ....[4]....
        /*013c*/ 	.word	0x00000620
        /*0140*/ 	.word	0x000000ff
        /*0144*/ 	.word	0x00000010
        /*0148*/ 	.short	0x0100
        /*014a*/ 	.byte	0x08
	.zero		1


	//   ....[5]....
        /*014c*/ 	.word	0x00000630
        /*0150*/ 	.word	0x000000ff
        /*0154*/ 	.word	0x00000090
        /*0158*/ 	.short	0x0100
        /*015a*/ 	.byte	0x08
	.zero		1


	//   ....[6]....
        /*015c*/ 	.word	0x00000640
        /*0160*/ 	.word	0x000000ff
        /*0164*/ 	.word	0x00000018
        /*0168*/ 	.short	0x0100
        /*016a*/ 	.byte	0x08
	.zero		1


	//   ....[7]....
        /*016c*/ 	.word	0x00000650
        /*0170*/ 	.word	0x000000ff
        /*0174*/ 	.word	0x00000098
        /*0178*/ 	.short	0x0100
        /*017a*/ 	.byte	0x08
	.zero		1


	//   ....[8]....
        /*017c*/ 	.word	0x00000660
        /*0180*/ 	.word	0x000000ff
        /*0184*/ 	.word	0x00000020
        /*0188*/ 	.short	0x0100
        /*018a*/ 	.byte	0x08
	.zero		1


	//   ....[9]....
        /*018c*/ 	.word	0x00000670
        /*0190*/ 	.word	0x000000ff
        /*0194*/ 	.word	0x000000a0
        /*0198*/ 	.short	0x0100
        /*019a*/ 	.byte	0x08
	.zero		1


	//   ....[10]....
        /*019c*/ 	.word	0x00000680
        /*01a0*/ 	.word	0x000000ff
        /*01a4*/ 	.word	0x00000028
        /*01a8*/ 	.short	0x0100
        /*01aa*/ 	.byte	0x08
	.zero		1


	//   ....[11]....
        /*01ac*/ 	.word	0x00000690
        /*01b0*/ 	.word	0x000000ff
        /*01b4*/ 	.word	0x000000a8
        /*01b8*/ 	.short	0x0100
        /*01ba*/ 	.byte	0x08
	.zero		1


	//   ....[12]....
        /*01bc*/ 	.word	0x000006a0
        /*01c0*/ 	.word	0x000000ff
        /*01c4*/ 	.word	0x00000030
        /*01c8*/ 	.short	0x0100
        /*01ca*/ 	.byte	0x08
	.zero		1


	//   ....[13]....
        /*01cc*/ 	.word	0x000006b0
        /*01d0*/ 	.word	0x000000ff
        /*01d4*/ 	.word	0x000000b0
        /*01d8*/ 	.short	0x0100
        /*01da*/ 	.byte	0x08
	.zero		1


	//   ....[14]....
        /*01dc*/ 	.word	0x000006c0
        /*01e0*/ 	.word	0x000000ff
        /*01e4*/ 	.word	0x00000038
        /*01e8*/ 	.short	0x0100
        /*01ea*/ 	.byte	0x08
	.zero		1


	//   ....[15]....
        /*01ec*/ 	.word	0x000006d0
        /*01f0*/ 	.word	0x000000ff
        /*01f4*/ 	.word	0x000000b8
        /*01f8*/ 	.short	0x0100
        /*01fa*/ 	.byte	0x08
	.zero		1


	//   ....[16]....
        /*01fc*/ 	.word	0x000006e0
        /*0200*/ 	.word	0x000000ff
        /*0204*/ 	.word	0x00000040
        /*0208*/ 	.short	0x0100
        /*020a*/ 	.byte	0x08
	.zero		1


	//   ....[17]....
        /*020c*/ 	.word	0x000006f0
        /*0210*/ 	.word	0x000000ff
        /*0214*/ 	.word	0x000000c0
        /*0218*/ 	.short	0x0100
        /*021a*/ 	.byte	0x08
	.zero		1


	//   ....[18]....
        /*021c*/ 	.word	0x00000700
        /*0220*/ 	.word	0x000000ff
        /*0224*/ 	.word	0x00000048
        /*0228*/ 	.short	0x0100
        /*022a*/ 	.byte	0x08
	.zero		1


	//   ....[19]....
        /*022c*/ 	.word	0x00000710
        /*0230*/ 	.word	0x000000ff
        /*0234*/ 	.word	0x000000c8
        /*0238*/ 	.short	0x0100
        /*023a*/ 	.byte	0x08
	.zero		1


	//   ....[20]....
        /*023c*/ 	.word	0x00000720
        /*0240*/ 	.word	0x000000ff
        /*0244*/ 	.word	0x00000050
        /*0248*/ 	.short	0x0100
        /*024a*/ 	.byte	0x08
	.zero		1


	//   ....[21]....
        /*024c*/ 	.word	0x00000730
        /*0250*/ 	.word	0x000000ff
        /*0254*/ 	.word	0x000000d0
        /*0258*/ 	.short	0x0100
        /*025a*/ 	.byte	0x08
	.zero		1


	//   ....[22]....
        /*025c*/ 	.word	0x00000740
        /*0260*/ 	.word	0x000000ff
        /*0264*/ 	.word	0x00000058
        /*0268*/ 	.short	0x0100
        /*026a*/ 	.byte	0x08
	.zero		1


	//   ....[23]....
        /*026c*/ 	.word	0x00000750
        /*0270*/ 	.word	0x000000ff
        /*0274*/ 	.word	0x000000d8
        /*0278*/ 	.short	0x0100
        /*027a*/ 	.byte	0x08
	.zero		1


	//   ....[24]....
        /*027c*/ 	.word	0x00000760
        /*0280*/ 	.word	0x000000ff
        /*0284*/ 	.word	0x00000060
        /*0288*/ 	.short	0x0100
        /*028a*/ 	.byte	0x08
	.zero		1


	//   ....[25]....
        /*028c*/ 	.word	0x00000770
        /*0290*/ 	.word	0x000000ff
        /*0294*/ 	.word	0x000000e0
        /*0298*/ 	.short	0x0100
        /*029a*/ 	.byte	0x08
	.zero		1


	//   ....[26]....
        /*029c*/ 	.word	0x00000780
        /*02a0*/ 	.word	0x000000ff
        /*02a4*/ 	.word	0x00000068
        /*02a8*/ 	.short	0x0100
        /*02aa*/ 	.byte	0x08
	.zero		1


	//   ....[27]....
        /*02ac*/ 	.word	0x00000790
        /*02b0*/ 	.word	0x000000ff
        /*02b4*/ 	.word	0x000000e8
        /*02b8*/ 	.short	0x0100
        /*02ba*/ 	.byte	0x08
	.zero		1


	//   ....[28]....
        /*02bc*/ 	.word	0x000007a0
        /*02c0*/ 	.word	0x000000ff
        /*02c4*/ 	.word	0x00000070
        /*02c8*/ 	.short	0x0100
        /*02ca*/ 	.byte	0x08
	.zero		1


	//   ....[29]....
        /*02cc*/ 	.word	0x000007b0
        /*02d0*/ 	.word	0x000000ff
        /*02d4*/ 	.word	0x000000f0
        /*02d8*/ 	.short	0x0100
        /*02da*/ 	.byte	0x08
	.zero		1


	//   ....[30]....
        /*02dc*/ 	.word	0x000007c0
        /*02e0*/ 	.word	0x000000ff
        /*02e4*/ 	.word	0x00000078
        /*02e8*/ 	.short	0x0100
        /*02ea*/ 	.byte	0x08
	.zero		1


	//   ....[31]....
        /*02ec*/ 	.word	0x000007d0
        /*02f0*/ 	.word	0x000000ff
        /*02f4*/ 	.word	0x000000f8
        /*02f8*/ 	.short	0x0100
        /*02fa*/ 	.byte	0x08
	.zero		1


	//   ....[32]....
        /*02fc*/ 	.word	0x00000900
        /*0300*/ 	.word	0x000000ff
        /*0304*/ 	.word	0x00000100
        /*0308*/ 	.short	0x0100
        /*030a*/ 	.byte	0x09
	.zero		1


	//   ....[33]....
        /*030c*/ 	.word	0x00000910
        /*0310*/ 	.word	0x000000ff
        /*0314*/ 	.word	0x00000110
        /*0318*/ 	.short	0x0100
        /*031a*/ 	.byte	0x09
	.zero		1


	//   ....[34]....
        /*031c*/ 	.word	0x00000920
        /*0320*/ 	.word	0x000000ff
        /*0324*/ 	.word	0x00000108
        /*0328*/ 	.short	0x0100
        /*032a*/ 	.byte	0x09
	.zero		1


	//   ....[35]....
        /*032c*/ 	.word	0x00000930
        /*0330*/ 	.word	0x000000ff
        /*0334*/ 	.word	0x00000118
        /*0338*/ 	.short	0x0100
        /*033a*/ 	.byte	0x09
	.zero		1


	//   ....[36]....
        /*033c*/ 	.word	0x00000a10
        /*0340*/ 	.word	0x000000ff
        /*0344*/ 	.word	0x00000120
        /*0348*/ 	.short	0x0100
        /*034a*/ 	.byte	0x08
	.zero		1


	//   ....[37]....
        /*034c*/ 	.word	0x00000a20
        /*0350*/ 	.word	0x000000ff
        /*0354*/ 	.word	0x00000128
        /*0358*/ 	.short	0x0100
        /*035a*/ 	.byte	0x08
	.zero		1


	//   ....[38]....
        /*035c*/ 	.word	0x00000b50
        /*0360*/ 	.word	0x000000ff
        /*0364*/ 	.word	0x00000130
        /*0368*/ 	.short	0x0100
        /*036a*/ 	.byte	0x08
	.zero		1


	//   ....[39]....
        /*036c*/ 	.word	0x00000b60
        /*0370*/ 	.word	0x000000ff
        /*0374*/ 	.word	0x00000140
        /*0378*/ 	.short	0x0100
        /*037a*/ 	.byte	0x08
	.zero		1


	//   ....[40]....
        /*037c*/ 	.word	0x00000b70
        /*0380*/ 	.word	0x000000ff
        /*0384*/ 	.word	0x00000138
        /*0388*/ 	.short	0x0100
        /*038a*/ 	.byte	0x08
	.zero		1


	//   ....[41]....
        /*038c*/ 	.word	0x00000b80
        /*0390*/ 	.word	0x000000ff
        /*0394*/ 	.word	0x00000148
        /*0398*/ 	.short	0x0100
        /*039a*/ 	.byte	0x08
	.zero		1


	//   ....[42]....
        /*039c*/ 	.word	0x00000ca0
        /*03a0*/ 	.word	0x000000ff
        /*03a4*/ 	.word	0x00000150
        /*03a8*/ 	.short	0x0100
        /*03aa*/ 	.byte	0x09
	.zero		1


	//   ....[43]....
        /*03ac*/ 	.word	0x00000cb0
        /*03b0*/ 	.word	0x000000ff
        /*03b4*/ 	.word	0x00000170
        /*03b8*/ 	.short	0x0100
        /*03ba*/ 	.byte	0x09
	.zero		1


	//   ....[44]....
        /*03bc*/ 	.word	0x00000cc0
        /*03c0*/ 	.word	0x000000ff
        /*03c4*/ 	.word	0x00000158
        /*03c8*/ 	.short	0x0100
        /*03ca*/ 	.byte	0x09
	.zero		1


	//   ....[45]....
        /*03cc*/ 	.word	0x00000cd0
        /*03d0*/ 	.word	0x000000ff
        /*03d4*/ 	.word	0x00000178
        /*03d8*/ 	.short	0x0100
        /*03da*/ 	.byte	0x09
	.zero		1


	//   ....[46]....
        /*03dc*/ 	.word	0x00000ce0
        /*03e0*/ 	.word	0x000000ff
        /*03e4*/ 	.word	0x00000160
        /*03e8*/ 	.short	0x0100
        /*03ea*/ 	.byte	0x09
	.zero		1


	//   ....[47]....
        /*03ec*/ 	.word	0x00000cf0
        /*03f0*/ 	.word	0x000000ff
        /*03f4*/ 	.word	0x00000180
        /*03f8*/ 	.short	0x0100
        /*03fa*/ 	.byte	0x09
	.zero		1


	//   ....[48]....
        /*03fc*/ 	.word	0x00000d00
        /*0400*/ 	.word	0x000000ff
        /*0404*/ 	.word	0x00000168
        /*0408*/ 	.short	0x0100
        /*040a*/ 	.byte	0x09
	.zero		1


	//   ....[49]....
        /*040c*/ 	.word	0x00000d10
        /*0410*/ 	.word	0x000000ff
        /*0414*/ 	.word	0x00000188
        /*0418*/ 	.short	0x0100
        /*041a*/ 	.byte	0x09
	.zero		1


	//   ....[50]....
        /*041c*/ 	.word	0x00000e00
        /*0420*/ 	.word	0x000000ff
        /*0424*/ 	.word	0x00000190
        /*0428*/ 	.short	0x0100
        /*042a*/ 	.byte	0x08
	.zero		1


	//   ....[51]....
        /*042c*/ 	.word	0x00000e10
        /*0430*/ 	.word	0x000000ff
        /*0434*/ 	.word	0x000001a0
        /*0438*/ 	.short	0x0100
        /*043a*/ 	.byte	0x08
	.zero		1


	//   ....[52]....
        /*043c*/ 	.word	0x00000e20
        /*0440*/ 	.word	0x000000ff
        /*0444*/ 	.word	0x00000198
        /*0448*/ 	.short	0x0100
        /*044a*/ 	.byte	0x08
	.zero		1


	//   ....[53]....
        /*044c*/ 	.word	0x00000e30
        /*0450*/ 	.word	0x000000ff
        /*0454*/ 	.word	0x000001a8
        /*0458*/ 	.short	0x0100
        /*045a*/ 	.byte	0x08
	.zero		1


	//   ....[54]....
        /*045c*/ 	.word	0x00000f20
        /*0460*/ 	.word	0x000000ff
        /*0464*/ 	.word	0x000001b0
        /*0468*/ 	.short	0x0100
        /*046a*/ 	.byte	0x06
	.zero		1


	//   ....[55]....
        /*046c*/ 	.word	0x00001910
        /*0470*/ 	.word	0x00000003
        /*0474*/ 	.word	0x000001a0
        /*0478*/ 	.short	0x010a
        /*047a*/ 	.byte	0xff
	.zero		1


	//   ....[56]....
        /*047c*/ 	.word	0x00001940
        /*0480*/ 	.word	0x00000003
        /*0484*/ 	.word	0x00000190
        /*0488*/ 	.short	0x0101
        /*048a*/ 	.byte	0xff
	.zero		1


	//   ....[57]....
        /*048c*/ 	.word	0x00001a40
        /*0490*/ 	.word	0x000000ff
        /*0494*/ 	.word	0x00000080
        /*0498*/ 	.short	0x010a
        /*049a*/ 	.byte	0x08
	.zero		1


	//   ....[58]....
        /*049c*/ 	.word	0x00001b10
        /*04a0*/ 	.word	0x000000ff
        /*04a4*/ 	.word	0x00000080
        /*04a8*/ 	.short	0x010a
        /*04aa*/ 	.byte	0x21
	.zero		1


	//   ....[59]....
        /*04ac*/ 	.word	0x00001cc0
        /*04b0*/ 	.word	0x000000ff
        /*04b4*/ 	.word	0x00000080
        /*04b8*/ 	.short	0x010a
        /*04ba*/ 	.byte	0x08
	.zero		1


	//   ....[60]....
        /*04bc*/ 	.word	0x00001de0
        /*04c0*/ 	.word	0x000000ff
        /*04c4*/ 	.word	0x00000128
        /*04c8*/ 	.short	0x0101
        /*04ca*/ 	.byte	0x04
	.zero		1


	//   ....[61]....
        /*04cc*/ 	.word	0x00001df0
        /*04d0*/ 	.word	0x000000ff
        /*04d4*/ 	.word	0x00000080
        /*04d8*/ 	.short	0x010a
        /*04da*/ 	.byte	0x08
	.zero		1


	//   ....[62]....
        /*04dc*/ 	.word	0x00001e70
        /*04e0*/ 	.word	0x000000ff
        /*04e4*/ 	.word	0x00000080
        /*04e8*/ 	.short	0x010a
        /*04ea*/ 	.byte	0x11
	.zero		1


	//   ....[63]....
        /*04ec*/ 	.word	0x00002000
        /*04f0*/ 	.word	0x000000ff
        /*04f4*/ 	.word	0x00000080
        /*04f8*/ 	.short	0x010a
        /*04fa*/ 	.byte	0x08
	.zero		1


	//   ....[64]....
        /*04fc*/ 	.word	0x00002150
        /*0500*/ 	.word	0x00000002
        /*0504*/ 	.word	0x00000130
        /*0508*/ 	.short	0x010a
        /*050a*/ 	.byte	0xff
	.zero		1


	//   ....[65]....
        /*050c*/ 	.word	0x00002210
        /*0510*/ 	.word	0x00000002
        /*0514*/ 	.word	0x00000000
        /*0518*/ 	.short	0x0101
        /*051a*/ 	.byte	0xff
	.zero		1


	//   ....[66]....
        /*051c*/ 	.word	0x00002770
        /*0520*/ 	.word	0x000000ff
        /*0524*/ 	.word	0x00000000
        /*0528*/ 	.short	0x010a
        /*052a*/ 	.byte	0x05
	.zero		1


	//   ....[67]....
        /*052c*/ 	.word	0x00002800
        /*0530*/ 	.word	0x000000ff
        /*0534*/ 	.word	0x00000000
        /*0538*/ 	.short	0x010a
        /*053a*/ 	.byte	0x05
	.zero		1


	//   ....[68]....
        /*053c*/ 	.word	0x00002890
        /*0540*/ 	.word	0x000000ff
        /*0544*/ 	.word	0x00000000
        /*0548*/ 	.short	0x010a
        /*054a*/ 	.byte	0x05
	.zero		1


	//   ....[69]....
        /*054c*/ 	.word	0x00002920
        /*0550*/ 	.word	0x000000ff
        /*0554*/ 	.word	0x00000000
        /*0558*/ 	.short	0x010a
        /*055a*/ 	.byte	0x05
	.zero		1


	//   ....[70]....
        /*055c*/ 	.word	0x000029b0
        /*0560*/ 	.word	0x000000ff
        /*0564*/ 	.word	0x00000000
        /*0568*/ 	.short	0x010a
        /*056a*/ 	.byte	0x05
	.zero		1


	//   ....[71]....
        /*056c*/ 	.word	0x00002a40
        /*0570*/ 	.word	0x000000ff
        /*0574*/ 	.word	0x00000000
        /*0578*/ 	.short	0x010a
        /*057a*/ 	.byte	0x05
	.zero		1


	//   ....[72]....
        /*057c*/ 	.word	0x00002ad0
        /*0580*/ 	.word	0x000000ff
        /*0584*/ 	.word	0x00000000
        /*0588*/ 	.short	0x010a
        /*058a*/ 	.byte	0x05
	.zero		1


	//   ....[73]....
        /*058c*/ 	.word	0x00002b60
        /*0590*/ 	.word	0x000000ff
        /*0594*/ 	.word	0x00000000
        /*0598*/ 	.short	0x010a
        /*059a*/ 	.byte	0x05
	.zero		1


	//   ....[74]....
        /*059c*/ 	.word	0x00002bf0
        /*05a0*/ 	.word	0x000000ff
        /*05a4*/ 	.word	0x00000000
        /*05a8*/ 	.short	0x010a
        /*05aa*/ 	.byte	0x05
	.zero		1


	//   ....[75]....
        /*05ac*/ 	.word	0x00002c80
        /*05b0*/ 	.word	0x000000ff
        /*05b4*/ 	.word	0x00000000
        /*05b8*/ 	.short	0x010a
        /*05ba*/ 	.byte	0x05
	.zero		1


	//   ....[76]....
        /*05bc*/ 	.word	0x00002d10
        /*05c0*/ 	.word	0x000000ff
        /*05c4*/ 	.word	0x00000000
        /*05c8*/ 	.short	0x010a
        /*05ca*/ 	.byte	0x05
	.zero		1


	//   ....[77]....
        /*05cc*/ 	.word	0x00002da0
        /*05d0*/ 	.word	0x000000ff
        /*05d4*/ 	.word	0x00000000
        /*05d8*/ 	.short	0x010a
        /*05da*/ 	.byte	0x05
	.zero		1


	//   ....[78]....
        /*05dc*/ 	.word	0x00002e30
        /*05e0*/ 	.word	0x000000ff
        /*05e4*/ 	.word	0x00000000
        /*05e8*/ 	.short	0x010a
        /*05ea*/ 	.byte	0x05
	.zero		1


	//   ....[79]....
        /*05ec*/ 	.word	0x00002ec0
        /*05f0*/ 	.word	0x000000ff
        /*05f4*/ 	.word	0x00000000
        /*05f8*/ 	.short	0x010a
        /*05fa*/ 	.byte	0x05
	.zero		1


	//   ....[80]....
        /*05fc*/ 	.word	0x00002f50
        /*0600*/ 	.word	0x000000ff
        /*0604*/ 	.word	0x00000000
        /*0608*/ 	.short	0x010a
        /*060a*/ 	.byte	0x05
	.zero		1


	//   ....[81]....
        /*060c*/ 	.word	0x00002ff0
        /*0610*/ 	.word	0x00000000
        /*0614*/ 	.word	0x00000000
        /*0618*/ 	.short	0x010a
        /*061a*/ 	.byte	0xff
	.zero		1


	//   ....[82]....
        /*061c*/ 	.word	0x00003120
        /*0620*/ 	.word	0x00000000
        /*0624*/ 	.word	0x00000190
        /*0628*/ 	.short	0x010a
        /*062a*/ 	.byte	0xff
	.zero		1


	//   ....[83]....
        /*062c*/ 	.word	0x00003190
        /*0630*/ 	.word	0x00000004
        /*0634*/ 	.word	0x00000000
        /*0638*/ 	.short	0x0101
        /*063a*/ 	.byte	0xff
	.zero		1


	//   ....[84]....
        /*063c*/ 	.word	0x000031b0
        /*0640*/ 	.word	0x000000ff
        /*0644*/ 	.word	0x00000140
        /*0648*/ 	.short	0x010a
        /*064a*/ 	.byte	0x05
	.zero		1


	//   ....[85]....
        /*064c*/ 	.word	0x000032d0
        /*0650*/ 	.word	0x00000000
        /*0654*/ 	.word	0x00000130
        /*0658*/ 	.short	0x010a
        /*065a*/ 	.byte	0xff
	.zero		1


	//   ....[86]....
        /*065c*/ 	.word	0x000033d0
        /*0660*/ 	.word	0x00000000
        /*0664*/ 	.word	0x00000000
        /*0668*/ 	.short	0x0101
        /*066a*/ 	.byte	0xff
	.zero		1


	//   ....[87]....
        /*066c*/ 	.word	0x00003460
        /*0670*/ 	.word	0x000000ff
        /*0674*/ 	.word	0x00000140
        /*0678*/ 	.short	0x0106
        /*067a*/ 	.byte	0x05
	.zero		1


	//   ....[88]....
        /*067c*/ 	.word	0x00003480
        /*0680*/ 	.word	0x000000ff
        /*0684*/ 	.word	0x00000140
        /*0688*/ 	.short	0x010a
        /*068a*/ 	.byte	0x05
	.zero		1


	//   ....[89]....
        /*068c*/ 	.word	0x00003510
        /*0690*/ 	.word	0x000000ff
        /*0694*/ 	.word	0x00000140
        /*0698*/ 	.short	0x0106
        /*069a*/ 	.byte	0x04
	.zero		1


	//   ....[90]....
        /*069c*/ 	.word	0x00003550
        /*06a0*/ 	.word	0x00000000
        /*06a4*/ 	.word	0x00000140
        /*06a8*/ 	.short	0x010a
        /*06aa*/ 	.byte	0xff
	.zero		1


	//   ....[91]....
        /*06ac*/ 	.word	0x00003790
        /*06b0*/ 	.word	0x000000ff
        /*06b4*/ 	.word	0x00000008
        /*06b8*/ 	.short	0x010a
        /*06ba*/ 	.byte	0x06
	.zero		1


	//   ....[92]....
        /*06bc*/ 	.word	0x000037b0
        /*06c0*/ 	.word	0x000000ff
        /*06c4*/ 	.word	0x00000008
        /*06c8*/ 	.short	0x010a
        /*06ca*/ 	.byte	0x06
	.zero		1


	//   ....[93]....
        /*06cc*/ 	.word	0x00003940
        /*06d0*/ 	.word	0x000000ff
        /*06d4*/ 	.word	0x00000008
        /*06d8*/ 	.short	0x010a
        /*06da*/ 	.byte	0x06
	.zero		1


	//   ....[94]....
        /*06dc*/ 	.word	0x00003960
        /*06e0*/ 	.word	0x000000ff
        /*06e4*/ 	.word	0x00000008
        /*06e8*/ 	.short	0x010a
        /*06ea*/ 	.byte	0x06
	.zero		1


	//   ....[95]....
        /*06ec*/ 	.word	0x00003a20
        /*06f0*/ 	.word	0x000000ff
        /*06f4*/ 	.word	0x00000000
        /*06f8*/ 	.short	0x0101
        /*06fa*/ 	.byte	0x07
	.zero		1


	//   ....[96]....
        /*06fc*/ 	.word	0x00003d20
        /*0700*/ 	.word	0x00000000
        /*0704*/ 	.word	0x00000130
        /*0708*/ 	.short	0x010a
        /*070a*/ 	.byte	0xff
	.zero		1


	//   ....[97]....
        /*070c*/ 	.word	0x00003de0
        /*0710*/ 	.word	0x00000000
        /*0714*/ 	.word	0x00000000
        /*0718*/ 	.short	0x0101
        /*071a*/ 	.byte	0xff
	.zero		1


	//   ....[98]....
        /*071c*/ 	.word	0x00003ea0
        /*0720*/ 	.word	0x000000ff
        /*0724*/ 	.word	0x00000000
        /*0728*/ 	.short	0x010a
        /*072a*/ 	.byte	0x06
	.zero		1


	//   ....[99]....
        /*072c*/ 	.word	0x00003eb0
        /*0730*/ 	.word	0x000000ff
        /*0734*/ 	.word	0x00000170
        /*0738*/ 	.short	0x010a
        /*073a*/ 	.byte	0x0a
	.zero		1


	//   ....[100]....
        /*073c*/ 	.word	0x00003f60
        /*0740*/ 	.word	0x000000ff
        /*0744*/ 	.word	0x00000000
        /*0748*/ 	.short	0x010a
        /*074a*/ 	.byte	0x09
	.zero		1


	//   ....[101]....
        /*074c*/ 	.word	0x000040a0
        /*0750*/ 	.word	0x000000ff
        /*0754*/ 	.word	0x00000000
        /*0758*/ 	.short	0x010a
        /*075a*/ 	.byte	0x06
	.zero		1


	//   ....[102]....
        /*075c*/ 	.word	0x000042f0
        /*0760*/ 	.word	0x000000ff
        /*0764*/ 	.word	0x00000000
        /*0768*/ 	.short	0x010a
        /*076a*/ 	.byte	0x07
	.zero		1


	//   ....[103]....
        /*076c*/ 	.word	0x00004380
        /*0770*/ 	.word	0x000000ff
        /*0774*/ 	.word	0x00000000
        /*0778*/ 	.short	0x010a
        /*077a*/ 	.byte	0x07
	.zero		1


	//   ....[104]....
        /*077c*/ 	.word	0x00004410
        /*0780*/ 	.word	0x000000ff
        /*0784*/ 	.word	0x00000000
        /*0788*/ 	.short	0x010a
        /*078a*/ 	.byte	0x07
	.zero		1


	//   ....[105]....
        /*078c*/ 	.word	0x000044b0
        /*0790*/ 	.word	0x00000000
        /*0794*/ 	.word	0x00000000
        /*0798*/ 	.short	0x010a
        /*079a*/ 	.byte	0xff
	.zero		1


	//   ....[106]....
        /*079c*/ 	.word	0x000044f0
        /*07a0*/ 	.word	0x00000000
        /*07a4*/ 	.word	0x00000000
        /*07a8*/ 	.short	0x010a
        /*07aa*/ 	.byte	0xff
	.zero		1


	//   ....[107]....
        /*07ac*/ 	.word	0x00004560
        /*07b0*/ 	.word	0x000000ff
        /*07b4*/ 	.word	0x00000000
        /*07b8*/ 	.short	0x0101
        /*07ba*/ 	.byte	0x05
	.zero		1


	//   ....[108]....
        /*07bc*/ 	.word	0x000045a0
        /*07c0*/ 	.word	0x000000ff
        /*07c4*/ 	.word	0x000001b0
        /*07c8*/ 	.short	0x010a
        /*07ca*/ 	.byte	0x08
	.zero		1


	//   ....[109]....
        /*07cc*/ 	.word	0x000045f0
        /*07d0*/ 	.word	0x000000ff
        /*07d4*/ 	.word	0x00000000
        /*07d8*/ 	.short	0x0101
        /*07da*/ 	.byte	0x05
	.zero		1


	//   ....[110]....
        /*07dc*/ 	.word	0x00004a20
        /*07e0*/ 	.word	0x00000000
        /*07e4*/ 	.word	0x00000130
        /*07e8*/ 	.short	0x010a
        /*07ea*/ 	.byte	0xff
	.zero		1


	//   ....[111]....
        /*07ec*/ 	.word	0x00004ae0
        /*07f0*/ 	.word	0x00000000
        /*07f4*/ 	.word	0x00000000
        /*07f8*/ 	.short	0x0101
        /*07fa*/ 	.byte	0xff
	.zero		1


	//   ....[112]....
        /*07fc*/ 	.word	0x00004e00
        /*0800*/ 	.word	0x000000ff
        /*0804*/ 	.word	0x00000128
        /*0808*/ 	.short	0x010a
        /*080a*/ 	.byte	0x06
	.zero		1


	//   ....[113]....
        /*080c*/ 	.word	0x00004ff0
        /*0810*/ 	.word	0x000000ff
        /*0814*/ 	.word	0x00000110
        /*0818*/ 	.short	0x010a
        /*081a*/ 	.byte	0x06
	.zero		1


	//   ....[114]....
        /*081c*/ 	.word	0x000051c0
        /*0820*/ 	.word	0x000000ff
        /*0824*/ 	.word	0x00000100
        /*0828*/ 	.short	0x010b
        /*082a*/ 	.byte	0x06
	.zero		1


	//   ....[115]....
        /*082c*/ 	.word	0x00005230
        /*0830*/ 	.word	0x000000ff
        /*0834*/ 	.word	0x00000000
        /*0838*/ 	.short	0x0101
        /*083a*/ 	.byte	0x08
	.zero		1


	//   ....[116]....
        /*083c*/ 	.word	0x00005260
        /*0840*/ 	.word	0x000000ff
        /*0844*/ 	.word	0x00000118
        /*0848*/ 	.short	0x010a
        /*084a*/ 	.byte	0x06
	.zero		1


	//   ....[117]....
        /*084c*/ 	.word	0x00005470
        /*0850*/ 	.word	0x000000ff
        /*0854*/ 	.word	0x00000108
        /*0858*/ 	.short	0x010b
        /*085a*/ 	.byte	0x06
	.zero		1


	//   ....[118]....
        /*085c*/ 	.word	0x00005490
        /*0860*/ 	.word	0x000000ff
        /*0864*/ 	.word	0x00000000
        /*0868*/ 	.short	0x0101
        /*086a*/ 	.byte	0x0d
	.zero		1


	//   ....[119]....
        /*086c*/ 	.word	0x000054c0
        /*0870*/ 	.word	0x000000ff
        /*0874*/ 	.word	0x00000110
        /*0878*/ 	.short	0x010a
        /*087a*/ 	.byte	0x06
	.zero		1


	//   ....[120]....
        /*087c*/ 	.word	0x00005500
        /*0880*/ 	.word	0x00000000
        /*0884*/ 	.word	0x00000118
        /*0888*/ 	.short	0x010a
        /*088a*/ 	.byte	0xff
	.zero		1


	//   ....[121]....
        /*088c*/ 	.word	0x00005760
        /*0890*/ 	.word	0x00000000
        /*0894*/ 	.word	0x00000130
        /*0898*/ 	.short	0x010a
        /*089a*/ 	.byte	0xff
	.zero		1


	//   ....[122]....
        /*089c*/ 	.word	0x00005820
        /*08a0*/ 	.word	0x00000000
        /*08a4*/ 	.word	0x00000000
        /*08a8*/ 	.short	0x0101
        /*08aa*/ 	.byte	0xff
	.zero		1


	//   ....[123]....
        /*08ac*/ 	.word	0x00006350
        /*08b0*/ 	.word	0x00000007
        /*08b4*/ 	.word	0x00000100
        /*08b8*/ 	.short	0x010a
        /*08ba*/ 	.byte	0xff
	.zero		1


	//   ....[124]....
        /*08bc*/ 	.word	0x000063c0
        /*08c0*/ 	.word	0x00000005
        /*08c4*/ 	.word	0x00000150
        /*08c8*/ 	.short	0x010a
        /*08ca*/ 	.byte	0xff
	.zero		1


	//   ....[125]....
        /*08cc*/ 	.word	0x00006570
        /*08d0*/ 	.word	0x00000003
        /*08d4*/ 	.word	0x00000100
        /*08d8*/ 	.short	0x010a
        /*08da*/ 	.byte	0xff
	.zero		1


	//   ....[126]....
        /*08dc*/ 	.word	0x000066d0
        /*08e0*/ 	.word	0x00000000
        /*08e4*/ 	.word	0x00000000
        /*08e8*/ 	.short	0x0101
        /*08ea*/ 	.byte	0xff
	.zero		1


	//   ....[127]....
        /*08ec*/ 	.word	0x000067e0
        /*08f0*/ 	.word	0x0000007c
        /*08f4*/ 	.word	0x00000150
        /*08f8*/ 	.short	0x010a
        /*08fa*/ 	.byte	0xff
	.zero		1


	//   ....[128]....
        /*08fc*/ 	.word	0x00007860
        /*0900*/ 	.word	0x0000007c
        /*0904*/ 	.word	0x00000000
        /*0908*/ 	.short	0x0101
        /*090a*/ 	.byte	0xff
	.zero		1


	//   ....[129]....
        /*090c*/ 	.word	0x0000de50
        /*0910*/ 	.word	0x00000003
        /*0914*/ 	.word	0x00000100
        /*0918*/ 	.short	0x010a
        /*091a*/ 	.byte	0xff
	.zero		1


	//   ....[130]....
        /*091c*/ 	.word	0x0000df70
        /*0920*/ 	.word	0x00000003
        /*0924*/ 	.word	0x000001a0
        /*0928*/ 	.short	0x010a
        /*092a*/ 	.byte	0xff
	.zero		1


	//   ....[131]....
        /*092c*/ 	.word	0x0000dfd0
        /*0930*/ 	.word	0x00000002
        /*0934*/ 	.word	0x00000080
        /*0938*/ 	.short	0x010a
        /*093a*/ 	.byte	0xff
	.zero		1


	//   ....[132]....
        /*093c*/ 	.word	0x0000e030
        /*0940*/ 	.word	0x00000002
        /*0944*/ 	.word	0x00000080
        /*0948*/ 	.short	0x010a
        /*094a*/ 	.byte	0xff
	.zero		1


	//   ....[133]....
        /*094c*/ 	.word	0x0000e080
        /*0950*/ 	.word	0x00000002
        /*0954*/ 	.word	0x00000130
        /*0958*/ 	.short	0x010a
        /*095a*/ 	.byte	0xff
	.zero		1


	//   ....[134]....
        /*095c*/ 	.word	0x0000e0e0
        /*0960*/ 	.word	0x00000000
        /*0964*/ 	.word	0x00000000
        /*0968*/ 	.short	0x010a
        /*096a*/ 	.byte	0xff
	.zero		1


	//   ....[135]....
        /*096c*/ 	.word	0x0000e140
        /*0970*/ 	.word	0x00000000
        /*0974*/ 	.word	0x00000000
        /*0978*/ 	.short	0x010a
        /*097a*/ 	.byte	0xff
	.zero		1


	//   ....[136]....
        /*097c*/ 	.word	0x0000e1a0
        /*0980*/ 	.word	0x00000000
        /*0984*/ 	.word	0x00000000
        /*0988*/ 	.short	0x010a
        /*098a*/ 	.byte	0xff
	.zero		1


	//   ....[137]....
        /*098c*/ 	.word	0x0000e200
        /*0990*/ 	.word	0x00000000
        /*0994*/ 	.word	0x00000000
        /*0998*/ 	.short	0x010a
        /*099a*/ 	.byte	0xff
	.zero		1


	//   ....[138]....
        /*099c*/ 	.word	0x0000e260
        /*09a0*/ 	.word	0x00000000
        /*09a4*/ 	.word	0x00000000
        /*09a8*/ 	.short	0x010a
        /*09aa*/ 	.byte	0xff
	.zero		1


	//   ....[139]....
        /*09ac*/ 	.word	0x0000e2c0
        /*09b0*/ 	.word	0x00000000
        /*09b4*/ 	.word	0x00000000
        /*09b8*/ 	.short	0x010a
        /*09ba*/ 	.byte	0xff
	.zero		1


	//   ....[140]....
        /*09bc*/ 	.word	0x0000e320
        /*09c0*/ 	.word	0x00000000
        /*09c4*/ 	.word	0x00000000
        /*09c8*/ 	.short	0x010a
        /*09ca*/ 	.byte	0xff
	.zero		1


	//   ....[141]....
        /*09cc*/ 	.word	0x0000e380
        /*09d0*/ 	.word	0x00000000
        /*09d4*/ 	.word	0x00000000
        /*09d8*/ 	.short	0x010a
        /*09da*/ 	.byte	0xff
	.zero		1


	//   ....[142]....
        /*09dc*/ 	.word	0x0000e3e0
        /*09e0*/ 	.word	0x00000000
        /*09e4*/ 	.word	0x00000000
        /*09e8*/ 	.short	0x010a
        /*09ea*/ 	.byte	0xff
	.zero		1


	//   ....[143]....
        /*09ec*/ 	.word	0x0000e440
        /*09f0*/ 	.word	0x00000000
        /*09f4*/ 	.word	0x00000000
        /*09f8*/ 	.short	0x010a
        /*09fa*/ 	.byte	0xff
	.zero		1


	//   ....[144]....
        /*09fc*/ 	.word	0x0000e4a0
        /*0a00*/ 	.word	0x00000000
        /*0a04*/ 	.word	0x00000000
        /*0a08*/ 	.short	0x010a
        /*0a0a*/ 	.byte	0xff
	.zero		1


	//   ....[145]....
        /*0a0c*/ 	.word	0x0000e500
        /*0a10*/ 	.word	0x00000000
        /*0a14*/ 	.word	0x00000000
        /*0a18*/ 	.short	0x010a
        /*0a1a*/ 	.byte	0xff
	.zero		1


	//   ....[146]....
        /*0a1c*/ 	.word	0x0000e560
        /*0a20*/ 	.word	0x00000000
        /*0a24*/ 	.word	0x00000000
        /*0a28*/ 	.short	0x010a
        /*0a2a*/ 	.byte	0xff
	.zero		1


	//   ....[147]....
        /*0a2c*/ 	.word	0x0000e5c0
        /*0a30*/ 	.word	0x00000000
        /*0a34*/ 	.word	0x00000000
        /*0a38*/ 	.short	0x010a
        /*0a3a*/ 	.byte	0xff
	.zero		1


	//   ....[148]....
        /*0a3c*/ 	.word	0x0000e620
        /*0a40*/ 	.word	0x00000000
        /*0a44*/ 	.word	0x00000000
        /*0a48*/ 	.short	0x010a
        /*0a4a*/ 	.byte	0xff
	.zero		1


	//   ....[149]....
        /*0a4c*/ 	.word	0x0000e670
        /*0a50*/ 	.word	0x00000000
        /*0a54*/ 	.word	0x00000190
        /*0a58*/ 	.short	0x010a
        /*0a5a*/ 	.byte	0xff
	.zero		1


	//   ....[150]....
        /*0a5c*/ 	.word	0x0000e6d0
        /*0a60*/ 	.word	0x00000000
        /*0a64*/ 	.word	0x00000140
        /*0a68*/ 	.short	0x010a
        /*0a6a*/ 	.byte	0xff
	.zero		1


	//   ....[151]....
        /*0a6c*/ 	.word	0x0000e720
        /*0a70*/ 	.word	0x00000000
        /*0a74*/ 	.word	0x00000130
        /*0a78*/ 	.short	0x010a
        /*0a7a*/ 	.byte	0xff
	.zero		1


	//   ....[152]....
        /*0a7c*/ 	.word	0x0000e780
        /*0a80*/ 	.word	0x00000000
        /*0a84*/ 	.word	0x00000140
        /*0a88*/ 	.short	0x010a
        /*0a8a*/ 	.byte	0xff
	.zero		1


	//   ....[153]....
        /*0a8c*/ 	.word	0x0000e7e0
        /*0a90*/ 	.word	0x00000004
        /*0a94*/ 	.word	0x00000008
        /*0a98*/ 	.short	0x010a
        /*0a9a*/ 	.byte	0xff
	.zero		1


	//   ....[154]....
        /*0a9c*/ 	.word	0x0000e8c0
        /*0aa0*/ 	.word	0x00000002
        /*0aa4*/ 	.word	0x00000008
        /*0aa8*/ 	.short	0x010a
        /*0aaa*/ 	.byte	0xff
	.zero		1


	//   ....[155]....
        /*0aac*/ 	.word	0x0000e910
        /*0ab0*/ 	.word	0x00000000
        /*0ab4*/ 	.word	0x00000130
        /*0ab8*/ 	.short	0x010a
        /*0aba*/ 	.byte	0xff
	.zero		1


	//   ....[156]....
        /*0abc*/ 	.word	0x0000e970
        /*0ac0*/ 	.word	0x00000000
        /*0ac4*/ 	.word	0x00000170
        /*0ac8*/ 	.short	0x010a
        /*0aca*/ 	.byte	0xff
	.zero		1


	//   ....[157]....
        /*0acc*/ 	.word	0x0000e9d0
        /*0ad0*/ 	.word	0x00000000
        /*0ad4*/ 	.word	0x00000000
        /*0ad8*/ 	.short	0x010a
        /*0ada*/ 	.byte	0xff
	.zero		1


	//   ....[158]....
        /*0adc*/ 	.word	0x0000ea30
        /*0ae0*/ 	.word	0x00000000
        /*0ae4*/ 	.word	0x00000000
        /*0ae8*/ 	.short	0x010a
        /*0aea*/ 	.byte	0xff
	.zero		1


	//   ....[159]....
        /*0aec*/ 	.word	0x0000ea90
        /*0af0*/ 	.word	0x00000000
        /*0af4*/ 	.word	0x00000000
        /*0af8*/ 	.short	0x010a
        /*0afa*/ 	.byte	0xff
	.zero		1


	//   ....[160]....
        /*0afc*/ 	.word	0x0000eaf0
        /*0b00*/ 	.word	0x00000000
        /*0b04*/ 	.word	0x00000000
        /*0b08*/ 	.short	0x010a
        /*0b0a*/ 	.byte	0xff
	.zero		1


	//   ....[161]....
        /*0b0c*/ 	.word	0x0000eb50
        /*0b10*/ 	.word	0x00000000
        /*0b14*/ 	.word	0x000001b0
        /*0b18*/ 	.short	0x010a
        /*0b1a*/ 	.byte	0xff
	.zero		1


	//   ....[162]....
        /*0b1c*/ 	.word	0x0000eba0
        /*0b20*/ 	.word	0x00000000
        /*0b24*/ 	.word	0x00000130
        /*0b28*/ 	.short	0x010a
        /*0b2a*/ 	.byte	0xff
	.zero		1


	//   ....[163]....
        /*0b2c*/ 	.word	0x0000ec00
        /*0b30*/ 	.word	0x00000000
        /*0b34*/ 	.word	0x00000128
        /*0b38*/ 	.short	0x010a
        /*0b3a*/ 	.byte	0xff
	.zero		1


	//   ....[164]....
        /*0b3c*/ 	.word	0x0000ec60
        /*0b40*/ 	.word	0x00000003
        /*0b44*/ 	.word	0x00000110
        /*0b48*/ 	.short	0x010a
        /*0b4a*/ 	.byte	0xff
	.zero		1


	//   ....[165]....
        /*0b4c*/ 	.word	0x0000ecc0
        /*0b50*/ 	.word	0x00000003
        /*0b54*/ 	.word	0x00000118
        /*0b58*/ 	.short	0x010a
        /*0b5a*/ 	.byte	0xff
	.zero		1


	//   ....[166]....
        /*0b5c*/ 	.word	0x0000ed20
        /*0b60*/ 	.word	0x00000000
        /*0b64*/ 	.word	0x00000110
        /*0b68*/ 	.short	0x010a
        /*0b6a*/ 	.byte	0xff
	.zero		1


	//   ....[167]....
        /*0b6c*/ 	.word	0x0000ed70
        /*0b70*/ 	.word	0x00000000
        /*0b74*/ 	.word	0x00000130
        /*0b78*/ 	.short	0x010a
        /*0b7a*/ 	.byte	0xff
	.zero		1


	//   ....[168]....
        /*0b7c*/ 	.word	0x0000edc0
        /*0b80*/ 	.word	0x00000003
        /*0b84*/ 	.word	0x00000100
        /*0b88*/ 	.short	0x010a
        /*0b8a*/ 	.byte	0xff
	.zero		1


	//   ....[169]....
        /*0b8c*/ 	.word	0x0000ee10
        /*0b90*/ 	.word	0x0000007c
        /*0b94*/ 	.word	0x00000150
        /*0b98*/ 	.short	0x010a
        /*0b9a*/ 	.byte	0xff
	.zero		1


	//----- nvinfo : EIATTR_NUM_MBARRIERS
	.align		4
.L_49:
        /*0b9c*/ 	.byte	0x03, 0x38
        /*0b9e*/ 	.short	0x0037


	//----- nvinfo : EIATTR_EXIT_INSTR_OFFSETS
	.align		4
        /*0ba0*/ 	.byte	0x04, 0x1c
        /*0ba2*/ 	.short	(.L_51 - .L_50)


	//   ....[0]....
.L_50:
        /*0ba4*/ 	.word	0x00003020


	//   ....[1]....
        /*0ba8*/ 	.word	0x00003520


	//   ....[2]....
        /*0bac*/ 	.word	0x00003580


	//   ....[3]....
        /*0bb0*/ 	.word	0x00004820


	//   ....[4]....
        /*0bb4*/ 	.word	0x00005530


	//   ....[5]....
        /*0bb8*/ 	.word	0x00005570


	//   ....[6]....
        /*0bbc*/ 	.word	0x0000df60


	//----- nvinfo : EIATTR_MAX_THREADS
	.align		4
.L_51:
        /*0bc0*/ 	.byte	0x04, 0x05
        /*0bc2*/ 	.short	(.L_53 - .L_52)
.L_52:
        /*0bc4*/ 	.word	0x00000100
        /*0bc8*/ 	.word	0x00000001
        /*0bcc*/ 	.word	0x00000001


	//----- nvinfo : EIATTR_CRS_STACK_SIZE
	.align		4
.L_53:
        /*0bd0*/ 	.byte	0x04, 0x1e
        /*0bd2*/ 	.short	(.L_55 - .L_54)
.L_54:
        /*0bd4*/ 	.word	0x00000000


	//----- nvinfo : EIATTR_CBANK_PARAM_SIZE
	.align		4
.L_55:
        /*0bd8*/ 	.byte	0x03, 0x19
        /*0bda*/ 	.short	0x0800


	//----- nvinfo : EIATTR_PARAM_CBANK
	.align		4
        /*0bdc*/ 	.byte	0x04, 0x0a
        /*0bde*/ 	.short	(.L_57 - .L_56)
	.align		4
.L_56:
        /*0be0*/ 	.word	index@(.nv.constant0._ZN7cutlass13device_kernelINS_4gemm6kernel13GemmUniversalIN4cute5tupleIJiiiiEEENS1_10collective13CollectiveMmaINS1_35MainloopSm100TmaUmmaWarpSpecializedILi16ELi2ELi4ENS5_IJNS4_1CILi2EEENSA_ILi1EEESC_EEEEENS5_IJNSA_ILi256EEENSA_ILi128EEENSA_ILi64EEEEEENS_12float_e4m3_tENS5_IJlSC_lEEESJ_SK_NS4_8TiledMMAINS4_8MMA_AtomIJNS4_10MMA_TraitsINS4_25SM100_MMA_F8F6F4_2x1SM_SSEJSJ_SJ_fSF_SG_NS4_17integral_constantINS4_4UMMA5MajorELSR_0EEESS_NSP_INSQ_7ScaleInELST_0EEESU_EEEEEENS4_6LayoutINS5_IJSC_SC_SC_EEENS5_IJNSA_ILi0EEESZ_SZ_EEEEENS5_IJNS4_10UnderscoreES12_S12_EEEEENS4_18SM100_TMA_2SM_LOADENS4_14ComposedLayoutINS4_7SwizzleILi2ELi4ELi3EEENS4_18smem_ptr_flag_bitsILi8EEENSX_INS5_IJNSA_ILi8EEESH_EEENS5_IJSH_SC_EEEEEEEvNS4_8identityES15_S1F_vS1G_EENS_8epilogue10collective18CollectiveEpilogueINS1I_23Sm100TmaWarpSpecializedILi2ELi2ELi64ELb0ELb0EEEJNS5_IJSG_SG_SH_EEENS5_IJNSX_ISG_SC_EENSX_ISH_SC_EEEEESJ_SK_SJ_SK_NS1I_6fusion15FusionCallbacksIS1M_NS1R_13LinCombEltActINS1I_6thread7SigmoidESJ_fSJ_fLNS_15FloatRoundStyleE2EEES1N_S1Q_JEEENS4_5SM1004TMEM4LOAD26SM100_TMEM_LOAD_32dp32b64xENS4_13SM90_TMA_LOADES1F_NS4_39AutoVectorizingCopyWithAssumedAlignmentILi128EEENS4_14SM90_TMA_STOREES1F_S25_S25_EEEvvEEEEvNT_6ParamsE)
        /*0be4*/ 	.short	0x0380
        /*0be6*/ 	.short	0x0800


	//----- nvinfo : EIATTR_SW_WAR
	.align		4
.L_57:
        /*0be8*/ 	.byte	0x04, 0x36
        /*0bea*/ 	.short	(.L_59 - .L_58)
.L_58:
        /*0bec*/ 	.word	0x00000008
.L_59:


//--------------------- .nv.callgraph             --------------------------
	.section	.nv.callgraph,"",@"SHT_CUDA_CALLGRAPH"
	.align	4
	.sectionentsize	8
	.align		4
        /*0000*/ 	.word	0x00000000
	.align		4
        /*0004*/ 	.word	0xffffffff
	.align		4
        /*0008*/ 	.word	index@(_ZN7cutlass13device_kernelINS_4gemm6kernel13GemmUniversalIN4cute5tupleIJiiiiEEENS1_10collective13CollectiveMmaINS1_35MainloopSm100TmaUmmaWarpSpecializedILi16ELi2ELi4ENS5_IJNS4_1CILi2EEENSA_ILi1EEESC_EEEEENS5_IJNSA_ILi256EEENSA_ILi128EEENSA_ILi64EEEEEENS_12float_e4m3_tENS5_IJlSC_lEEESJ_SK_NS4_8TiledMMAINS4_8MMA_AtomIJNS4_10MMA_TraitsINS4_25SM100_MMA_F8F6F4_2x1SM_SSEJSJ_SJ_fSF_SG_NS4_17integral_constantINS4_4UMMA5MajorELSR_0EEESS_NSP_INSQ_7ScaleInELST_0EEESU_EEEEEENS4_6LayoutINS5_IJSC_SC_SC_EEENS5_IJNSA_ILi0EEESZ_SZ_EEEEENS5_IJNS4_10UnderscoreES12_S12_EEEEENS4_18SM100_TMA_2SM_LOADENS4_14ComposedLayoutINS4_7SwizzleILi2ELi4ELi3EEENS4_18smem_ptr_flag_bitsILi8EEENSX_INS5_IJNSA_ILi8EEESH_EEENS5_IJSH_SC_EEEEEEEvNS4_8identityES15_S1F_vS1G_EENS_8epilogue10collective18CollectiveEpilogueINS1I_23Sm100TmaWarpSpecializedILi2ELi2ELi64ELb0ELb0EEEJNS5_IJSG_SG_SH_EEENS5_IJNSX_ISG_SC_EENSX_ISH_SC_EEEEESJ_SK_SJ_SK_NS1I_6fusion15FusionCallbacksIS1M_NS1R_13LinCombEltActINS1I_6thread7SigmoidESJ_fSJ_fLNS_15FloatRoundStyleE2EEES1N_S1Q_JEEENS4_5SM1004TMEM4LOAD26SM100_TMEM_LOAD_32dp32b64xENS4_13SM90_TMA_LOADES1F_NS4_39AutoVectorizingCopyWithAssumedAlignmentILi128EEENS4_14SM90_TMA_STOREES1F_S25_S25_EEEvvEEEEvNT_6ParamsE)
	.align		4
        /*000c*/ 	.word	index@(__assertfail)
	.align		4
        /*0010*/ 	.word	0x00000000
	.align		4
        /*0014*/ 	.word	0xfffffffe
	.align		4
        /*0018*/ 	.word	0x00000000
	.align		4
        /*001c*/ 	.word	0xfffffffd
	.align		4
        /*0020*/ 	.word	0x00000000
	.align		4
        /*0024*/ 	.word	0xfffffffc


//--------------------- .nv.constant4             --------------------------
	.section	.nv.constant4,"a",@progbits
	.align	8
	.align		8
.nv.constant4:
        /*0000*/ 	.dword	__assertfail
	.align		8
        /*0008*/ 	.dword	__unnamed_1
	.align		8
        /*0010*/ 	.dword	__unnamed_2
	.align		8
        /*0018*/ 	.dword	_ZN39_INTERNAL_056e8ee7_4_k_cu_fceade3d_30294cuda3std3__45__cpo5beginE
	.align		8
        /*0020*/ 	.dword	_ZN39_INTERNAL_056e8ee7_4_k_cu_fceade3d_30294cuda3std3__45__cpo3endE
	.align		8
        /*0028*/ 	.dword	_ZN39_INTERNAL_056e8ee7_4_k_cu_fceade3d_30294cuda3std3__45__cpo6cbeginE
	.align		8
        /*0030*/ 	.dword	_ZN39_INTERNAL_056e8ee7_4_k_cu_fceade3d_30294cuda3std3__45__cpo4cendE
	.align		8
        /*0038*/ 	.dword	_ZN39_INTERNAL_056e8ee7_4_k_cu_fceade3d_30294cuda3std3__441_GLOBAL__N__056e8ee7_4_k_cu_fceade3d_30296ignoreE
	.align		8
        /*0040*/ 	.dword	_ZN39_INTERNAL_056e8ee7_4_k_cu_fceade3d_30294cuda3std3__419piecewise_constructE
	.align		8
        /*0048*/ 	.dword	_ZN39_INTERNAL_056e8ee7_4_k_cu_fceade3d_30294cuda3std3__48in_placeE
	.align		8
        /*0050*/ 	.dword	_ZN39_INTERNAL_056e8ee7_4_k_cu_fceade3d_30294cuda3std6ranges3__45__cpo4swapE
	.align		8
        /*0058*/ 	.dword	_ZN39_INTERNAL_056e8ee7_4_k_cu_fceade3d_30294cuda3std6ranges3__45__cpo9iter_moveE
	.align		8
        /*0060*/ 	.dword	_ZN39_INTERNAL_056e8ee7_4_k_cu_fceade3d_30294cute7productE
	.align		8
        /*0068*/ 	.dword	_ZN39_INTERNAL_056e8ee7_4_k_cu_fceade3d_30294cute1_E
	.align		8
        /*0070*/ 	.dword	$str$25
	.align		8
        /*0078*/ 	.dword	$str$26
	.align		8
        /*0080*/ 	.dword	$str$27
	.align		8
        /*0088*/ 	.dword	$str$28


//--------------------- .text._ZN7cutlass13device_kernelINS_4gemm6kernel13GemmUniversalIN4cute5tupleIJiiiiEEENS1_10collective13CollectiveMmaINS1_35MainloopSm100TmaUmmaWarpSpecializedILi16ELi2ELi4ENS5_IJNS4_1CILi2EEENSA_ILi1EEESC_EEEEENS5_IJNSA_ILi256EEENSA_ILi128EEENSA_ILi64EEEEEENS_12float_e4m3_tENS5_IJlSC_lEEESJ_SK_NS4_8TiledMMAINS4_8MMA_AtomIJNS4_10MMA_TraitsINS4_25SM100_MMA_F8F6F4_2x1SM_SSEJSJ_SJ_fSF_SG_NS4_17integral_constantINS4_4UMMA5MajorELSR_0EEESS_NSP_INSQ_7ScaleInELST_0EEESU_EEEEEENS4_6LayoutINS5_IJSC_SC_SC_EEENS5_IJNSA_ILi0EEESZ_SZ_EEEEENS5_IJNS4_10UnderscoreES12_S12_EEEEENS4_18SM100_TMA_2SM_LOADENS4_14ComposedLayoutINS4_7SwizzleILi2ELi4ELi3EEENS4_18smem_ptr_flag_bitsILi8EEENSX_INS5_IJNSA_ILi8EEESH_EEENS5_IJSH_SC_EEEEEEEvNS4_8identityES15_S1F_vS1G_EENS_8epilogue10collective18CollectiveEpilogueINS1I_23Sm100TmaWarpSpecializedILi2ELi2ELi64ELb0ELb0EEEJNS5_IJSG_SG_SH_EEENS5_IJNSX_ISG_SC_EENSX_ISH_SC_EEEEESJ_SK_SJ_SK_NS1I_6fusion15FusionCallbacksIS1M_NS1R_13LinCombEltActINS1I_6thread7SigmoidESJ_fSJ_fLNS_15FloatRoundStyleE2EEES1N_S1Q_JEEENS4_5SM1004TMEM4LOAD26SM100_TMEM_LOAD_32dp32b64xENS4_13SM90_TMA_LOADES1F_NS4_39AutoVectorizingCopyWithAssumedAlignmentILi128EEENS4_14SM90_TMA_STOREES1F_S25_S25_EEEvvEEEEvNT_6ParamsE --------------------------
	.section	.text._ZN7cutlass13device_kernelINS_4gemm6kernel13GemmUniversalIN4cute5tupleIJiiiiEEENS1_10collective13CollectiveMmaINS1_35MainloopSm100TmaUmmaWarpSpecializedILi16ELi2ELi4ENS5_IJNS4_1CILi2EEENSA_ILi1EEESC_EEEEENS5_IJNSA_ILi256EEENSA_ILi128EEENSA_ILi64EEEEEENS_12float_e4m3_tENS5_IJlSC_lEEESJ_SK_NS4_8TiledMMAINS4_8MMA_AtomIJNS4_10MMA_TraitsINS4_25SM100_MMA_F8F6F4_2x1SM_SSEJSJ_SJ_fSF_SG_NS4_17integral_constantINS4_4UMMA5MajorELSR_0EEESS_NSP_INSQ_7ScaleInELST_0EEESU_EEEEEENS4_6LayoutINS5_IJSC_SC_SC_EEENS5_IJNSA_ILi0EEESZ_SZ_EEEEENS5_IJNS4_10UnderscoreES12_S12_EEEEENS4_18SM100_TMA_2SM_LOADENS4_14ComposedLayoutINS4_7SwizzleILi2ELi4ELi3EEENS4_18smem_ptr_flag_bitsILi8EEENSX_INS5_IJNSA_ILi8EEESH_EEENS5_IJSH_SC_EEEEEEEvNS4_8identityES15_S1F_vS1G_EENS_8epilogue10collective18CollectiveEpilogueINS1I_23Sm100TmaWarpSpecializedILi2ELi2ELi64ELb0ELb0EEEJNS5_IJSG_SG_SH_EEENS5_IJNSX_ISG_SC_EENSX_ISH_SC_EEEEESJ_SK_SJ_SK_NS1I_6fusion15FusionCallbacksIS1M_NS1R_13LinCombEltActINS1I_6thread7SigmoidESJ_fSJ_fLNS_15FloatRoundStyleE2EEES1N_S1Q_JEEENS4_5SM1004TMEM4LOAD26SM100_TMEM_LOAD_32dp32b64xENS4_13SM90_TMA_LOADES1F_NS4_39AutoVectorizingCopyWithAssumedAlignmentILi128EEENS4_14SM90_TMA_STOREES1F_S25_S25_EEEvvEEEEvNT_6ParamsE,"ax",@progbits
	.align	128
.text._ZN7cutlass13device_kernelINS_4gemm6kernel13GemmUniversalIN4cute5tupleIJiiiiEEENS1_10collective13CollectiveMmaINS1_35MainloopSm100TmaUmmaWarpSpecializedILi16ELi2ELi4ENS5_IJNS4_1CILi2EEENSA_ILi1EEESC_EEEEENS5_IJNSA_ILi256EEENSA_ILi128EEENSA_ILi64EEEEEENS_12float_e4m3_tENS5_IJlSC_lEEESJ_SK_NS4_8TiledMMAINS4_8MMA_AtomIJNS4_10MMA_TraitsINS4_25SM100_MMA_F8F6F4_2x1SM_SSEJSJ_SJ_fSF_SG_NS4_17integral_constantINS4_4UMMA5MajorELSR_0EEESS_NSP_INSQ_7ScaleInELST_0EEESU_EEEEEENS4_6LayoutINS5_IJSC_SC_SC_EEENS5_IJNSA_ILi0EEESZ_SZ_EEEEENS5_IJNS4_10UnderscoreES12_S12_EEEEENS4_18SM100_TMA_2SM_LOADENS4_14ComposedLayoutINS4_7SwizzleILi2ELi4ELi3EEENS4_18smem_ptr_flag_bitsILi8EEENSX_INS5_IJNSA_ILi8EEESH_EEENS5_IJSH_SC_EEEEEEEvNS4_8identityES15_S1F_vS1G_EENS_8epilogue10collective18CollectiveEpilogueINS1I_23Sm100TmaWarpSpecializedILi2ELi2ELi64ELb0ELb0EEEJNS5_IJSG_SG_SH_EEENS5_IJNSX_ISG_SC_EENSX_ISH_SC_EEEEESJ_SK_SJ_SK_NS1I_6fusion15FusionCallbacksIS1M_NS1R_13LinCombEltActINS1I_6thread7SigmoidESJ_fSJ_fLNS_15FloatRoundStyleE2EEES1N_S1Q_JEEENS4_5SM1004TMEM4LOAD26SM100_TMEM_LOAD_32dp32b64xENS4_13SM90_TMA_LOADES1F_NS4_39AutoVectorizingCopyWithAssumedAlignmentILi128EEENS4_14SM90_TMA_STOREES1F_S25_S25_EEEvvEEEEvNT_6ParamsE:
        .type           _ZN7cutlass13device_kernelINS_4gemm6kernel13GemmUniversalIN4cute5tupleIJiiiiEEENS1_10collective13CollectiveMmaINS1_35MainloopSm100TmaUmmaWarpSpecializedILi16ELi2ELi4ENS5_IJNS4_1CILi2EEENSA_ILi1EEESC_EEEEENS5_IJNSA_ILi256EEENSA_ILi128EEENSA_ILi64EEEEEENS_12float_e4m3_tENS5_IJlSC_lEEESJ_SK_NS4_8TiledMMAINS4_8MMA_AtomIJNS4_10MMA_TraitsINS4_25SM100_MMA_F8F6F4_2x1SM_SSEJSJ_SJ_fSF_SG_NS4_17integral_constantINS4_4UMMA5MajorELSR_0EEESS_NSP_INSQ_7ScaleInELST_0EEESU_EEEEEENS4_6LayoutINS5_IJSC_SC_SC_EEENS5_IJNSA_ILi0EEESZ_SZ_EEEEENS5_IJNS4_10UnderscoreES12_S12_EEEEENS4_18SM100_TMA_2SM_LOADENS4_14ComposedLayoutINS4_7SwizzleILi2ELi4ELi3EEENS4_18smem_ptr_flag_bitsILi8EEENSX_INS5_IJNSA_ILi8EEESH_EEENS5_IJSH_SC_EEEEEEEvNS4_8identityES15_S1F_vS1G_EENS_8epilogue10collective18CollectiveEpilogueINS1I_23Sm100TmaWarpSpecializedILi2ELi2ELi64ELb0ELb0EEEJNS5_IJSG_SG_SH_EEENS5_IJNSX_ISG_SC_EENSX_ISH_SC_EEEEESJ_SK_SJ_SK_NS1I_6fusion15FusionCallbacksIS1M_NS1R_13LinCombEltActINS1I_6thread7SigmoidESJ_fSJ_fLNS_15FloatRoundStyleE2EEES1N_S1Q_JEEENS4_5SM1004TMEM4LOAD26SM100_TMEM_LOAD_32dp32b64xENS4_13SM90_TMA_LOADES1F_NS4_39AutoVectorizingCopyWithAssumedAlignmentILi128EEENS4_14SM90_TMA_STOREES1F_S25_S25_EEEvvEEEEvNT_6ParamsE,@function
        .size           _ZN7cutlass13device_kernelINS_4gemm6kernel13GemmUniversalIN4cute5tupleIJiiiiEEENS1_10collective13CollectiveMmaINS1_35MainloopSm100TmaUmmaWarpSpecializedILi16ELi2ELi4ENS5_IJNS4_1CILi2EEENSA_ILi1EEESC_EEEEENS5_IJNSA_ILi256EEENSA_ILi128EEENSA_ILi64EEEEEENS_12float_e4m3_tENS5_IJlSC_lEEESJ_SK_NS4_8TiledMMAINS4_8MMA_AtomIJNS4_10MMA_TraitsINS4_25SM100_MMA_F8F6F4_2x1SM_SSEJSJ_SJ_fSF_SG_NS4_17integral_constantINS4_4UMMA5MajorELSR_0EEESS_NSP_INSQ_7ScaleInELST_0EEESU_EEEEEENS4_6LayoutINS5_IJSC_SC_SC_EEENS5_IJNSA_ILi0EEESZ_SZ_EEEEENS5_IJNS4_10UnderscoreES12_S12_EEEEENS4_18SM100_TMA_2SM_LOADENS4_14ComposedLayoutINS4_7SwizzleILi2ELi4ELi3EEENS4_18smem_ptr_flag_bitsILi8EEENSX_INS5_IJNSA_ILi8EEESH_EEENS5_IJSH_SC_EEEEEEEvNS4_8identityES15_S1F_vS1G_EENS_8epilogue10collective18CollectiveEpilogueINS1I_23Sm100TmaWarpSpecializedILi2ELi2ELi64ELb0ELb0EEEJNS5_IJSG_SG_SH_EEENS5_IJNSX_ISG_SC_EENSX_ISH_SC_EEEEESJ_SK_SJ_SK_NS1I_6fusion15FusionCallbacksIS1M_NS1R_13LinCombEltActINS1I_6thread7SigmoidESJ_fSJ_fLNS_15FloatRoundStyleE2EEES1N_S1Q_JEEENS4_5SM1004TMEM4LOAD26SM100_TMEM_LOAD_32dp32b64xENS4_13SM90_TMA_LOADES1F_NS4_39AutoVectorizingCopyWithAssumedAlignmentILi128EEENS4_14SM90_TMA_STOREES1F_S25_S25_EEEvvEEEEvNT_6ParamsE,(.L_x_396 - _ZN7cutlass13device_kernelINS_4gemm6kernel13GemmUniversalIN4cute5tupleIJiiiiEEENS1_10collective13CollectiveMmaINS1_35MainloopSm100TmaUmmaWarpSpecializedILi16ELi2ELi4ENS5_IJNS4_1CILi2EEENSA_ILi1EEESC_EEEEENS5_IJNSA_ILi256EEENSA_ILi128EEENSA_ILi64EEEEEENS_12float_e4m3_tENS5_IJlSC_lEEESJ_SK_NS4_8TiledMMAINS4_8MMA_AtomIJNS4_10MMA_TraitsINS4_25SM100_MMA_F8F6F4_2x1SM_SSEJSJ_SJ_fSF_SG_NS4_17integral_constantINS4_4UMMA5MajorELSR_0EEESS_NSP_INSQ_7ScaleInELST_0EEESU_EEEEEENS4_6LayoutINS5_IJSC_SC_SC_EEENS5_IJNSA_ILi0EEESZ_SZ_EEEEENS5_IJNS4_10UnderscoreES12_S12_EEEEENS4_18SM100_TMA_2SM_LOADENS4_14ComposedLayoutINS4_7SwizzleILi2ELi4ELi3EEENS4_18smem_ptr_flag_bitsILi8EEENSX_INS5_IJNSA_ILi8EEESH_EEENS5_IJSH_SC_EEEEEEEvNS4_8identityES15_S1F_vS1G_EENS_8epilogue10collective18CollectiveEpilogueINS1I_23Sm100TmaWarpSpecializedILi2ELi2ELi64ELb0ELb0EEEJNS5_IJSG_SG_SH_EEENS5_IJNSX_ISG_SC_EENSX_ISH_SC_EEEEESJ_SK_SJ_SK_NS1I_6fusion15FusionCallbacksIS1M_NS1R_13LinCombEltActINS1I_6thread7SigmoidESJ_fSJ_fLNS_15FloatRoundStyleE2EEES1N_S1Q_JEEENS4_5SM1004TMEM4LOAD26SM100_TMEM_LOAD_32dp32b64xENS4_13SM90_TMA_LOADES1F_NS4_39AutoVectorizingCopyWithAssumedAlignmentILi128EEENS4_14SM90_TMA_STOREES1F_S25_S25_EEEvvEEEEvNT_6ParamsE)
        .other          _ZN7cutlass13device_kernelINS_4gemm6kernel13GemmUniversalIN4cute5tupleIJiiiiEEENS1_10collective13CollectiveMmaINS1_35MainloopSm100TmaUmmaWarpSpecializedILi16ELi2ELi4ENS5_IJNS4_1CILi2EEENSA_ILi1EEESC_EEEEENS5_IJNSA_ILi256EEENSA_ILi128EEENSA_ILi64EEEEEENS_12float_e4m3_tENS5_IJlSC_lEEESJ_SK_NS4_8TiledMMAINS4_8MMA_AtomIJNS4_10MMA_TraitsINS4_25SM100_MMA_F8F6F4_2x1SM_SSEJSJ_SJ_fSF_SG_NS4_17integral_constantINS4_4UMMA5MajorELSR_0EEESS_NSP_INSQ_7ScaleInELST_0EEESU_EEEEEENS4_6LayoutINS5_IJSC_SC_SC_EEENS5_IJNSA_ILi0EEESZ_SZ_EEEEENS5_IJNS4_10UnderscoreES12_S12_EEEEENS4_18SM100_TMA_2SM_LOADENS4_14ComposedLayoutINS4_7SwizzleILi2ELi4ELi3EEENS4_18smem_ptr_flag_bitsILi8EEENSX_INS5_IJNSA_ILi8EEESH_EEENS5_IJSH_SC_EEEEEEEvNS4_8identityES15_S1F_vS1G_EENS_8epilogue10collective18CollectiveEpilogueINS1I_23Sm100TmaWarpSpecializedILi2ELi2ELi64ELb0ELb0EEEJNS5_IJSG_SG_SH_EEENS5_IJNSX_ISG_SC_EENSX_ISH_SC_EEEEESJ_SK_SJ_SK_NS1I_6fusion15FusionCallbacksIS1M_NS1R_13LinCombEltActINS1I_6thread7SigmoidESJ_fSJ_fLNS_15FloatRoundStyleE2EEES1N_S1Q_JEEENS4_5SM1004TMEM4LOAD26SM100_TMEM_LOAD_32dp32b64xENS4_13SM90_TMA_LOADES1F_NS4_39AutoVectorizingCopyWithAssumedAlignmentILi128EEENS4_14SM90_TMA_STOREES1F_S25_S25_EEEvvEEEEvNT_6ParamsE,@"STO_CUDA_ENTRY STV_DEFAULT"
_ZN7cutlass13device_kernelINS_4gemm6kernel13GemmUniversalIN4cute5tupleIJiiiiEEENS1_10collective13CollectiveMmaINS1_35MainloopSm100TmaUmmaWarpSpecializedILi16ELi2ELi4ENS5_IJNS4_1CILi2EEENSA_ILi1EEESC_EEEEENS5_IJNSA_ILi256EEENSA_ILi128EEENSA_ILi64EEEEEENS_12float_e4m3_tENS5_IJlSC_lEEESJ_SK_NS4_8TiledMMAINS4_8MMA_AtomIJNS4_10MMA_TraitsINS4_25SM100_MMA_F8F6F4_2x1SM_SSEJSJ_SJ_fSF_SG_NS4_17integral_constantINS4_4UMMA5MajorELSR_0EEESS_NSP_INSQ_7ScaleInELST_0EEESU_EEEEEENS4_6LayoutINS5_IJSC_SC_SC_EEENS5_IJNSA_ILi0EEESZ_SZ_EEEEENS5_IJNS4_10UnderscoreES12_S12_EEEEENS4_18SM100_TMA_2SM_LOADENS4_14ComposedLayoutINS4_7SwizzleILi2ELi4ELi3EEENS4_18smem_ptr_flag_bitsILi8EEENSX_INS5_IJNSA_ILi8EEESH_EEENS5_IJSH_SC_EEEEEEEvNS4_8identityES15_S1F_vS1G_EENS_8epilogue10collective18CollectiveEpilogueINS1I_23Sm100TmaWarpSpecializedILi2ELi2ELi64ELb0ELb0EEEJNS5_IJSG_SG_SH_EEENS5_IJNSX_ISG_SC_EENSX_ISH_SC_EEEEESJ_SK_SJ_SK_NS1I_6fusion15FusionCallbacksIS1M_NS1R_13LinCombEltActINS1I_6thread7SigmoidESJ_fSJ_fLNS_15FloatRoundStyleE2EEES1N_S1Q_JEEENS4_5SM1004TMEM4LOAD26SM100_TMEM_LOAD_32dp32b64xENS4_13SM90_TMA_LOADES1F_NS4_39AutoVectorizingCopyWithAssumedAlignmentILi128EEENS4_14SM90_TMA_STOREES1F_S25_S25_EEEvvEEEEvNT_6ParamsE:
[----:B------:R-:W1:Y:S01]  /*0000*/  LDC R1, c[0x0][0x37c] ;  /* 0x0000df00ff017b82 */ /* 0x000e620000000800 */
[----:B------:R-:W2:Y:S01]  /*0010*/  S2R R197, SR_TID.X ;  /* 0x0000000000c57919 */ /* 0x000ea20000002100 */
[----:B------:R-:W3:Y:S06]  /*0020*/  LDCU.64 UR8, c[0x0][0x890] ;  /* 0x00011200ff0877ac */ /* 0x000eec0008000a00 */
[----:B------:R-:W4:Y:S01]  /*0030*/  S2UR UR37, SR_CgaCtaId ;  /* 0x00000000002579c3 */ /* 0x000f220000008800 */
[----:B------:R-:W-:Y:S02]  /*0040*/  PRMT R180, RZ, 0x7610, R180 ;  /* 0x00007610ffb47816 */ /* 0x000fe400000000b4 */
[----:B------:R-:W-:Y:S01]  /*0050*/  ELECT P0, URZ, PT ;  /* 0x0000000000ff782f */ /* 0x000fe20003800000 */
[----:B------:R-:W1:Y:S01]  /*0060*/  LDCU.64 UR38, c[0x0][0x358] ;  /* 0x00006b00ff2677ac */ /* 0x000e620008000a00 */
[----:B---3--:R-:W-:-:S04]  /*0070*/  UISETP.NE.U32.AND UP2, UPT, UR8, URZ, UPT ;  /* 0x000000ff0800728c */ /* 0x008fc8000bf45070 */
[----:B------:R-:W-:Y:S02]  /*0080*/  UISETP.NE.AND.EX UP2, UPT, UR9, URZ, UPT, UP2 ;  /* 0x000000ff0900728c */ /* 0x000fe4000bf45320 */
[----:B----4-:R-:W-:Y:S02]  /*0090*/  ULOP3.LUT UR5, UR37, 0x1, URZ, 0xc0, !UPT ;  /* 0x0000000125057892 */ /* 0x010fe4000f8ec0ff */
[----:B------:R-:W-:Y:S01]  /*00a0*/  ULOP3.LUT UR4, UR37, 0x1, URZ, 0x3c, !UPT ;  /* 0x0000000125047892 */ /* 0x000fe2000f8e3cff */
[----:B--2---:R-:W-:-:S05]  /*00b0*/  SHF.R.U32.HI R201, RZ, 0x5, R197 ;  /* 0x00000005ffc97819 */ /* 0x004fca00000116c5 */
[----:B------:R-:W2:Y:S02]  /*00c0*/  SHFL.IDX PT, R0, R201, RZ, 0x1f ;  /* 0x00001fffc9007589 */ /* 0x000ea400000e0000 */
[----:B--2---:R-:W-:Y:S01]  /*00d0*/  R2UR UR10, R0 ;  /* 0x00000000000a72ca */ /* 0x004fe200000e0000 */
[----:B-1----:R-:W-:Y:S05]  /*00e0*/  BRA.U UP2, `(.L_x_0) ;  /* 0x00000001022c7547 */ /* 0x002fea000b800000 */
[----:B------:R-:W1:Y:S02]  /*00f0*/  LDCU.64 UR6, c[0x0][0x888] ;  /* 0x00011100ff0677ac */ /* 0x000e640008000a00 */
[----:B-1----:R-:W-:-:S04]  /*0100*/  UISETP.NE.U32.AND UP0, UPT, UR6, URZ, UPT ;  /* 0x000000ff0600728c */ /* 0x002fc8000bf05070 */
[----:B------:R-:W-:-:S09]  /*0110*/  UISETP.NE.AND.EX UP0, UPT, UR7, URZ, UPT, UP0 ;  /* 0x000000ff0700728c */ /* 0x000fd2000bf05300 */
[----:B------:R-:W-:Y:S05]  /*0120*/  BRA.U !UP0, `(.L_x_1) ;  /* 0x0000000108107547 */ /* 0x000fea000b800000 */
[----:B------:R-:W1:Y:S02]  /*0130*/  LDC.64 R2, c[0x0][0x888] ;  /* 0x00022200ff027b82 */ /* 0x000e640000000a00 */
[----:B-1----:R1:W5:Y:S01]  /*0140*/  LDG.E R123, desc[UR38][R2.64] ;  /* 0x00000026027b7981 */ /* 0x002362000c1e1900 */
[----:B------:R-:W-:Y:S01]  /*0150*/  HFMA2 R180, -RZ, RZ, 0, 5.9604644775390625e-08 ;  /* 0x00000001ffb47431 */ /* 0x000fe200000001ff */
[----:B------:R-:W-:Y:S05]  /*0160*/  BRA `(.L_x_0) ;  /* 0x00000000000c7947 */ /* 0x000fea0003800000 */
.L_x_1:
[----:B------:R-:W1:Y:S01]  /*0170*/  LDCU UR6, c[0x0][0x880] ;  /* 0x00011000ff0677ac */ /* 0x000e620008000800 */
[----:B------:R-:W-:Y:S01]  /*0180*/  HFMA2 R180, -RZ, RZ, 0, 5.9604644775390625e-08 ;  /* 0x00000001ffb47431 */ /* 0x000fe200000001ff */
[----:B-1----:R-:W-:-:S07]  /*0190*/  MOV R123, UR6 ;  /* 0x00000006007b7c02 */ /* 0x002fce0008000f00 */
.L_x_0:
[----:B------:R-:W2:Y:S02]  /*01a0*/  LDCU.64 UR6, c[0x0][0x8b0] ;  /* 0x00011600ff0677ac */ /* 0x000ea40008000a00 */
[----:B--2---:R-:W-:-:S04]  /*01b0*/  UISETP.NE.U32.AND UP0, UPT, UR6, URZ, UPT ;  /* 0x000000ff0600728c */ /* 0x004fc8000bf05070 */
[----:B------:R-:W-:-:S09]  /*01c0*/  UISETP.NE.AND.EX UP0, UPT, UR7, URZ, UPT, UP0 ;  /* 0x000000ff0700728c */ /* 0x000fd2000bf05300 */
[----:B------:R-:W-:Y:S05]  /*01d0*/  BRA.U UP0, `(.L_x_2) ;  /* 0x0000000100247547 */ /* 0x000fea000b800000 */
[----:B------:R-:W2:Y:S02]  /*01e0*/  LDCU.64 UR6, c[0x0][0x8a8] ;  /* 0x00011500ff0677ac */ /* 0x000ea40008000a00 */
[----:B--2---:R-:W-:-:S04]  /*01f0*/  UISETP.NE.U32.AND UP0, UPT, UR6, URZ, UPT ;  /* 0x000000ff0600728c */ /* 0x004fc8000bf05070 */
[----:B------:R-:W-:-:S09]  /*0200*/  UISETP.NE.AND.EX UP0, UPT, UR7, URZ, UPT, UP0 ;  /* 0x000000ff0700728c */ /* 0x000fd2000bf05300 */
[----:B------:R-:W-:Y:S05]  /*0210*/  BRA.U !UP0, `(.L_x_3) ;  /* 0x00000001080c7547 */ /* 0x000fea000b800000 */
[----:B------:R-:W2:Y:S02]  /*0220*/  LDC.64 R74, c[0x0][0x8a8] ;  /* 0x00022a00ff4a7b82 */ /* 0x000ea40000000a00 */
[----:B--2---:R2:W5:Y:S01]  /*0230*/  LDG.E R74, desc[UR38][R74.64] ;  /* 0x000000264a4a7981 */ /* 0x004562000c1e1900 */
[----:B------:R-:W-:Y:S05]  /*0240*/  BRA `(.L_x_2) ;  /* 0x0000000000087947 */ /* 0x000fea0003800000 */
.L_x_3:
[----:B------:R-:W2:Y:S02]  /*0250*/  LDCU UR6, c[0x0][0x8a0] ;  /* 0x00011400ff0677ac */ /* 0x000ea40008000800 */
[----:B--2---:R-:W-:Y:S02]  /*0260*/  MOV R74, UR6 ;  /* 0x00000006004a7c02 */ /* 0x004fe40008000f00 */
.L_x_2:
[----:B------:R-:W-:Y:S01]  /*0270*/  IMAD.U32 R0, RZ, RZ, UR10 ;  /* 0x0000000aff007e24 */ /* 0x000fe2000f8e00ff */
[----:B------:R-:W-:Y:S04]  /*0280*/  BSSY.RECONVERGENT B0, `(.L_x_4) ;  /* 0x000000c000007945 */ /* 0x000fe80003800200 */
[C---:B------:R-:W-:Y:S02]  /*0290*/  ISETP.NE.OR P2, PT, R0.reuse, 0x1, !P0 ;  /* 0x000000010000780c */ /* 0x040fe40004745670 */
[----:B------:R-:W-:-:S11]  /*02a0*/  ISETP.NE.OR P1, PT, R0, 0x3, !P0 ;  /* 0x000000030000780c */ /* 0x000fd60004725670 */
[----:B------:R-:W-:Y:S05]  /*02b0*/  @P2 BRA `(.L_x_5) ;  /* 0x0000000000202947 */ /* 0x000fea0003800000 */
[----:B------:R-:W3:Y:S02]  /*02c0*/  LDCU.64 UR6, c[0x0][0x348] ;  /* 0x00006900ff0677ac */ /* 0x000ee40008000a00 */
[----:B---3--:R-:W-:Y:S02]  /*02d0*/  UIADD3 UR12, UP1, UPT, UR6, 0x80, URZ ;  /* 0x00000080060c7890 */ /* 0x008fe4000ff3e0ff */
[----:B------:R-:W-:Y:S02]  /*02e0*/  UIADD3 UR6, UP0, UPT, UR6, 0x180, URZ ;  /* 0x0000018006067890 */ /* 0x000fe4000ff1e0ff */
[----:B------:R-:W-:Y:S02]  /*02f0*/  UIADD3.X UR13, UPT, UPT, URZ, UR7, URZ, UP1, !UPT ;  /* 0x00000007ff0d7290 */ /* 0x000fe40008ffe4ff */
[----:B------:R-:W-:-:S07]  /*0300*/  UIADD3.X UR7, UPT, UPT, URZ, UR7, URZ, UP0, !UPT ;  /* 0x00000007ff077290 */ /* 0x000fce00087fe4ff */
[----:B------:R3:W-:Y:S02]  /*0310*/  UTMACCTL.PF [UR12] ;  /* 0x000000000c0079b9 */ /* 0x0007e40008040000 */
[----:B------:R3:W-:Y:S02]  /*0320*/  UTMACCTL.PF [UR6] ;  /* 0x00000000060079b9 */ /* 0x0007e40008040000 */
[----:B---3--:R-:W-:Y:S01]  /*0330*/  NOP ;  /* 0x0000000000007918 */ /* 0x008fe20000000000 */
.L_x_5:
[----:B------:R-:W-:Y:S05]  /*0340*/  BSYNC.RECONVERGENT B0 ;  /* 0x0000000000007941 */ /* 0x000fea0003800200 */
.L_x_4:
[----:B------:R-:W-:Y:S04]  /*0350*/  BSSY.RECONVERGENT B0, `(.L_x_6) ;  /* 0x000000a000007945 */ /* 0x000fe80003800200 */
        /* <DEDUP_REMOVED lines=9> */
.L_x_7:
[----:B------:R-:W-:Y:S05]  /*03f0*/  BSYNC.RECONVERGENT B0 ;  /* 0x0000000000007941 */ /* 0x000fea0003800200 */
.L_x_6:
[----:B------:R-:W3:Y:S01]  /*0400*/  LDCU.64 UR6, c[0x0][0x888] ;  /* 0x00011100ff0677ac */ /* 0x000ee20008000a00 */
[----:B------:R-:W-:Y:S02]  /*0410*/  UISETP.EQ.U32.AND UP1, UPT, UR8, URZ, UPT ;  /* 0x000000ff0800728c */ /* 0x000fe4000bf22070 */
[----:B------:R-:W-:Y:S02]  /*0420*/  UPLOP3.LUT UP5, UPT, UPT, UPT, UPT, 0x40, 0x4 ;  /* 0x000000000004789c */ /* 0x000fe40003fae870 */
[----:B---3--:R-:W-:-:S04]  /*0430*/  UISETP.NE.U32.AND UP0, UPT, UR6, URZ, UPT ;  /* 0x000000ff0600728c */ /* 0x008fc8000bf05070 */
[----:B------:R-:W-:-:S04]  /*0440*/  UISETP.NE.AND.EX UP0, UPT, UR7, URZ, UPT, UP0 ;  /* 0x000000ff0700728c */ /* 0x000fc8000bf05300 */
[----:B------:R-:W-:-:S04]  /*0450*/  UISETP.EQ.OR.EX UP3, UPT, UR9, URZ, !UP0, UP1 ;  /* 0x000000ff0900728c */ /* 0x000fc8000c762710 */
[----:B------:R-:W-:-:S05]  /*0460*/  UP2UR UR44, UPR, URZ, 0x8 ;  /* 0x00000008ff2c7883 */ /* 0x000fca0008000000 */
[----:B------:R-:W-:Y:S07]  /*0470*/  BRA.U !UP3, `(.L_x_8) ;  /* 0x000000010b147547 */ /* 0x000fee000b800000 */
[----:B------:R-:W-:Y:S01]  /*0480*/  PLOP3.LUT P2, PT, PT, PT, UP2, 0x80, 0x8 ;  /* 0x000000000008781c */ /* 0x000fe20003f4f028 */
[----:B------:R-:W-:-:S12]  /*0490*/  UPLOP3.LUT UP5, UPT, UPT, UPT, UP0, 0x40, 0x4 ;  /* 0x000000000004789c */ /* 0x000fd80003fae800 */
[----:B-----5:R-:W-:-:S13]  /*04a0*/  @!P2 FSETP.EQ.AND P1, PT, R123, RZ, PT ;  /* 0x000000ff7b00a20b */ /* 0x020fda0003f22000 */
[----:B------:R-:W-:Y:S01]  /*04b0*/  @!P2 VOTEU.ANY UP1, P1 ;  /* 0x0000000000ffa886 */ /* 0x000fe20000820100 */
[----:B------:R-:W-:-:S11]  /*04c0*/  @!UP2 UPLOP3.LUT UP5, UPT, UPT, UPT, UP1, 0x80, 0x8 ;  /* 0x000000000008a89c */ /* 0x000fd60003faf010 */
.L_x_8:
[----:B------:R-:W3:Y:S01]  /*04d0*/  SHFL.IDX PT, R0, R201, RZ, 0x1f ;  /* 0x00001fffc9007589 */ /* 0x000ee200000e0000 */
[----:B------:R-:W-:-:S04]  /*04e0*/  UISETP.NE.AND UP1, UPT, UR10, 0x2, UPT ;  /* 0x000000020a00788c */ /* 0x000fc8000bf25270 */
[----:B------:R-:W-:Y:S02]  /*04f0*/  UISETP.EQ.AND UP2, UPT, UR5, URZ, !UP1 ;  /* 0x000000ff0500728c */ /* 0x000fe4000cf42270 */
[----:B------:R-:W-:-:S04]  /*0500*/  USEL UR7, URZ, 0x1, UP1 ;  /* 0x00000001ff077887 */ /* 0x000fc80008800000 */
[----:B------:R-:W-:Y:S02]  /*0510*/  PLOP3.LUT P5, PT, P0, PT, UP2, 0x80, 0x8 ;  /* 0x000000000008781c */ /* 0x000fe400007af028 */
[----:B---3--:R-:W-:-:S13]  /*0520*/  ISETP.NE.AND P1, PT, R0, RZ, PT ;  /* 0x000000ff0000720c */ /* 0x008fda0003f25270 */
[----:B------:R-:W-:Y:S05]  /*0530*/  @P1 BRA `(.L_x_9) ;  /* 0x0000000000b01947 */ /* 0x000fea0003800000 */
[----:B------:R-:W-:Y:S01]  /*0540*/  ELECT P1, URZ, PT ;  /* 0x0000000000ff782f */ /* 0x000fe20003820000 */
[----:B------:R-:W-:-:S12]  /*0550*/  BSSY.RECONVERGENT B0, `(.L_x_9) ;  /* 0x000002a000007945 */ /* 0x000fd80003800200 */
[----:B------:R-:W-:Y:S05]  /*0560*/  @!P1 BRA `(.L_x_10) ;  /* 0x0000000000a09947 */ /* 0x000fea0003800000 */
[----:B------:R-:W-:Y:S01]  /*0570*/  UMOV UR8, 0x400 ;  /* 0x0000040000087882 */ /* 0x000fe20000000000 */
[----:B------:R-:W-:Y:S01]  /*0580*/  UMOV UR6, 0x1 ;  /* 0x0000000100067882 */ /* 0x000fe20000000000 */
[----:B------:R-:W-:Y:S02]  /*0590*/  ULEA UR8, UR37, UR8, 0x18 ;  /* 0x0000000825087291 */ /* 0x000fe4000f8ec0ff */
[----:B------:R-:W-:-:S04]  /*05a0*/  UIADD3 UR12, UPT, UPT, -UR6, 0x100000, URZ ;  /* 0x00100000060c7890 */ /* 0x000fc8000fffe1ff */
[----:B------:R-:W-:Y:S02]  /*05b0*/  USHF.L.U32 UR13, UR12, 0xb, URZ ;  /* 0x0000000b0c0d7899 */ /* 0x000fe400080006ff */
[----:B------:R-:W-:Y:S01]  /*05c0*/  USHF.L.U32 UR12, UR12, 0x1, URZ ;  /* 0x000000010c0c7899 */ /* 0x000fe200080006ff */
[----:B------:R-:W3:Y:S11]  /*05d0*/  FENCE.VIEW.ASYNC.S ;  /* 0x00000000000073c6 */ /* 0x000ef60000000000 */
[----:B---3--:R3:W4:Y:S01]  /*05e0*/  SYNCS.EXCH.64 URZ, [UR8], UR12 ;  /* 0x0000000c08ff75b2 */ /* 0x0087220008000100 */
[----:B------:R3:W1:Y:S01]  /*05f0*/  SYNCS.EXCH.64 URZ, [UR8+0x80], UR12 ;  /* 0x0000800c08ff75b2 */ /* 0x0006620008000100 */
        /* <DEDUP_REMOVED lines=29> */
[----:B------:R3:W1:Y:S02]  /*07d0*/  SYNCS.EXCH.64 URZ, [UR8+0xf8], UR12 ;  /* 0x0000f80c08ff75b2 */ /* 0x0006640008000100 */
[----:B---34-:R-:W-:Y:S01]  /*07e0*/  NOP ;  /* 0x0000000000007918 */ /* 0x018fe20000000000 */
.L_x_10:
[----:B------:R-:W-:Y:S05]  /*07f0*/  BSYNC.RECONVERGENT B0 ;  /* 0x0000000000007941 */ /* 0x000fea0003800200 */
.L_x_9:
[----:B------:R-:W3:Y:S01]  /*0800*/  SHFL.IDX PT, R0, R201, RZ, 0x1f ;  /* 0x00001fffc9007589 */ /* 0x000ee200000e0000 */
[----:B------:R-:W-:Y:S01]  /*0810*/  NOP ;  /* 0x0000000000007918 */ /* 0x000fe20000000000 */
[----:B---3--:R-:W-:-:S13]  /*0820*/  ISETP.NE.AND P1, PT, R0, 0x1, PT ;  /* 0x000000010000780c */ /* 0x008fda0003f25270 */
[----:B------:R-:W-:Y:S05]  /*0830*/  @P1 BRA `(.L_x_11) ;  /* 0x0000000000441947 */ /* 0x000fea0003800000 */
[----:B------:R-:W-:Y:S01]  /*0840*/  UMOV UR9, 0x400 ;  /* 0x0000040000097882 */ /* 0x000fe20000000000 */
[----:B------:R-:W-:Y:S01]  /*0850*/  UMOV UR8, 0x20 ;  /* 0x0000002000087882 */ /* 0x000fe20000000000 */
[----:B------:R-:W-:Y:S01]  /*0860*/  UMOV UR6, 0x80 ;  /* 0x0000008000067882 */ /* 0x000fe20000000000 */
[----:B------:R-:W-:Y:S02]  /*0870*/  ULEA UR9, UR37, UR9, 0x18 ;  /* 0x0000000925097291 */ /* 0x000fe4000f8ec0ff */
[----:B------:R-:W-:-:S04]  /*0880*/  UIADD3 UR12, UPT, UPT, -UR8, 0x100000, URZ ;  /* 0x00100000080c7890 */ /* 0x000fc8000fffe1ff */
[----:B------:R-:W-:Y:S02]  /*0890*/  USHF.L.U32 UR13, UR12, 0xb, URZ ;  /* 0x0000000b0c0d7899 */ /* 0x000fe400080006ff */
[----:B------:R-:W-:Y:S02]  /*08a0*/  USHF.L.U32 UR12, UR12, 0x1, URZ ;  /* 0x000000010c0c7899 */ /* 0x000fe400080006ff */
[----:B------:R-:W-:-:S04]  /*08b0*/  UIADD3 UR14, UPT, UPT, -UR6, 0x100000, URZ ;  /* 0x00100000060e7890 */ /* 0x000fc8000fffe1ff */
[----:B------:R-:W-:Y:S02]  /*08c0*/  USHF.L.U32 UR15, UR14, 0xb, URZ ;  /* 0x0000000b0e0f7899 */ /* 0x000fe400080006ff */
[----:B------:R-:W-:Y:S01]  /*08d0*/  USHF.L.U32 UR14, UR14, 0x1, URZ ;  /* 0x000000010e0e7899 */ /* 0x000fe200080006ff */
[----:B------:R-:W-:Y:S01]  /*08e0*/  ELECT P1, URZ, PT ;  /* 0x0000000000ff782f */ /* 0x000fe20003820000 */
[----:B------:R-:W3:Y:S02]  /*08f0*/  FENCE.VIEW.ASYNC.S ;  /* 0x00000000000073c6 */ /* 0x000ee40000000000 */
[----:B---3--:R3:W4:Y:S08]  /*0900*/  SYNCS.EXCH.64 URZ, [UR9+0x100], UR12 ;  /* 0x0001000c09ff75b2 */ /* 0x0087300008000100 */
[----:B------:R3:W1:Y:S01]  /*0910*/  SYNCS.EXCH.64 URZ, [UR9+0x110], UR14 ;  /* 0x0001100e09ff75b2 */ /* 0x0006620008000100 */
[----:B------:R3:W1:Y:S01]  /*0920*/  SYNCS.EXCH.64 URZ, [UR9+0x108], UR12 ;  /* 0x0001080c09ff75b2 */ /* 0x0006620008000100 */
[----:B------:R3:W1:Y:S01]  /*0930*/  SYNCS.EXCH.64 URZ, [UR9+0x118], UR14 ;  /* 0x0001180e09ff75b2 */ /* 0x0006620008000100 */
[----:B------:R-:W-:Y:S01]  /*0940*/  NOP ;  /* 0x0000000000007918 */ /* 0x000fe20000000000 */
.L_x_11:
[----:B------:R-:W2:Y:S01]  /*0950*/  SHFL.IDX PT, R0, R201, RZ, 0x1f ;  /* 0x00001fffc9007589 */ /* 0x000ea200000e0000 */
[----:B------:R-:W-:Y:S01]  /*0960*/  NOP ;  /* 0x0000000000007918 */ /* 0x000fe20000000000 */
[----:B--2---:R-:W-:-:S13]  /*0970*/  ISETP.NE.AND P1, PT, R0, 0x3, PT ;  /* 0x000000030000780c */ /* 0x004fda0003f25270 */
[----:B------:R-:W-:Y:S05]  /*0980*/  @P1 BRA `(.L_x_12) ;  /* 0x00000000002c1947 */ /* 0x000fea0003800000 */
[----:B------:R-:W-:Y:S01]  /*0990*/  UMOV UR8, 0x400 ;  /* 0x0000040000087882 */ /* 0x000fe20000000000 */
[----:B------:R-:W-:Y:S01]  /*09a0*/  UMOV UR6, 0x20 ;  /* 0x0000002000067882 */ /* 0x000fe20000000000 */
[----:B------:R-:W-:Y:S02]  /*09b0*/  ULEA UR8, UR37, UR8, 0x18 ;  /* 0x0000000825087291 */ /* 0x000fe4000f8ec0ff */
[----:B---3--:R-:W-:-:S04]  /*09c0*/  UIADD3 UR12, UPT, UPT, -UR6, 0x100000, URZ ;  /* 0x00100000060c7890 */ /* 0x008fc8000fffe1ff */
[----:B------:R-:W-:Y:S02]  /*09d0*/  USHF.L.U32 UR13, UR12, 0xb, URZ ;  /* 0x0000000b0c0d7899 */ /* 0x000fe400080006ff */
[----:B------:R-:W-:Y:S01]  /*09e0*/  USHF.L.U32 UR12, UR12, 0x1, URZ ;  /* 0x000000010c0c7899 */ /* 0x000fe200080006ff */
[----:B------:R-:W-:Y:S01]  /*09f0*/  ELECT P1, URZ, PT ;  /* 0x0000000000ff782f */ /* 0x000fe20003820000 */
[----:B------:R-:W2:Y:S10]  /*0a00*/  FENCE.VIEW.ASYNC.S ;  /* 0x00000000000073c6 */ /* 0x000eb40000000000 */
[----:B--2---:R2:W3:Y:S01]  /*0a10*/  SYNCS.EXCH.64 URZ, [UR8+0x120], UR12 ;  /* 0x0001200c08ff75b2 */ /* 0x0044e20008000100 */
[----:B------:R2:W1:Y:S01]  /*0a20*/  SYNCS.EXCH.64 URZ, [UR8+0x128], UR12 ;  /* 0x0001280c08ff75b2 */ /* 0x0004620008000100 */
[----:B------:R-:W-:Y:S01]  /*0a30*/  NOP ;  /* 0x0000000000007918 */ /* 0x000fe20000000000 */
.L_x_12:
[----:B------:R-:W4:Y:S01]  /*0a40*/  SHFL.IDX PT, R0, R201, RZ, 0x1f ;  /* 0x00001fffc9007589 */ /* 0x000f2200000e0000 */
[----:B------:R-:W-:Y:S01]  /*0a50*/  NOP ;  /* 0x0000000000007918 */ /* 0x000fe20000000000 */
[----:B----4-:R-:W-:-:S13]  /*0a60*/  ISETP.NE.AND P1, PT, R0, 0x4, PT ;  /* 0x000000040000780c */ /* 0x010fda0003f25270 */
[----:B------:R-:W-:Y:S05]  /*0a70*/  @P1 BRA `(.L_x_13) ;  /* 0x0000000000481947 */ /* 0x000fea0003800000 */
[----:B---3--:R-:W-:Y:S01]  /*0a80*/  UMOV UR9, 0x1a0 ;  /* 0x000001a000097882 */ /* 0x008fe20000000000 */
[----:B--2---:R-:W-:Y:S01]  /*0a90*/  UMOV UR8, 0x400 ;  /* 0x0000040000087882 */ /* 0x004fe20000000000 */
[----:B------:R-:W-:Y:S01]  /*0aa0*/  USEL UR9, UR9, 0x1e0, UP5 ;  /* 0x000001e009097887 */ /* 0x000fe2000a800000 */
        /* <DEDUP_REMOVED lines=9> */
[----:B------:R-:W2:Y:S02]  /*0b40*/  FENCE.VIEW.ASYNC.S ;  /* 0x00000000000073c6 */ /* 0x000ea40000000000 */
[----:B--2---:R4:W2:Y:S08]  /*0b50*/  SYNCS.EXCH.64 URZ, [UR8+0x130], UR12 ;  /* 0x0001300c08ff75b2 */ /* 0x0048b00008000100 */
[----:B------:R4:W3:Y:S01]  /*0b60*/  SYNCS.EXCH.64 URZ, [UR8+0x140], UR14 ;  /* 0x0001400e08ff75b2 */ /* 0x0008e20008000100 */
[----:B------:R4:W1:Y:S01]  /*0b70*/  SYNCS.EXCH.64 URZ, [UR8+0x138], UR12 ;  /* 0x0001380c08ff75b2 */ /* 0x0008620008000100 */
[----:B------:R4:W1:Y:S02]  /*0b80*/  SYNCS.EXCH.64 URZ, [UR8+0x148], UR14 ;  /* 0x0001480e08ff75b2 */ /* 0x0008640008000100 */
[----:B----4-:R-:W-:Y:S01]  /*0b90*/  NOP ;  /* 0x0000000000007918 */ /* 0x010fe20000000000 */
.L_x_13:
[----:B------:R-:W4:Y:S01]  /*0ba0*/  SHFL.IDX PT, R0, R201, RZ, 0x1f ;  /* 0x00001fffc9007589 */ /* 0x000f2200000e0000 */
[----:B------:R-:W-:Y:S01]  /*0bb0*/  NOP ;  /* 0x0000000000007918 */ /* 0x000fe20000000000 */
[----:B----4-:R-:W-:-:S13]  /*0bc0*/  ISETP.NE.AND P1, PT, R0, 0x5, PT ;  /* 0x000000050000780c */ /* 0x010fda0003f25270 */
[----:B------:R-:W-:Y:S05]  /*0bd0*/  @P1 BRA `(.L_x_14) ;  /* 0x0000000000541947 */ /* 0x000fea0003800000 */
[----:B---3--:R-:W-:Y:S01]  /*0be0*/  UMOV UR9, 0x400 ;  /* 0x0000040000097882 */ /* 0x008fe20000000000 */
[----:B--2---:R-:W-:Y:S01]  /*0bf0*/  UMOV UR8, 0x1 ;  /* 0x0000000100087882 */ /* 0x004fe20000000000 */
        /* <DEDUP_REMOVED lines=13> */
[----:B------:R4:W1:Y:S01]  /*0cd0*/  SYNCS.EXCH.64 URZ, [UR9+0x178], UR14 ;  /* 0x0001780e09ff75b2 */ /* 0x0008620008000100 */
[----:B------:R4:W1:Y:S01]  /*0ce0*/  SYNCS.EXCH.64 URZ, [UR9+0x160], UR12 ;  /* 0x0001600c09ff75b2 */ /* 0x0008620008000100 */
[----:B------:R4:W1:Y:S01]  /*0cf0*/  SYNCS.EXCH.64 URZ, [UR9+0x180], UR14 ;  /* 0x0001800e09ff75b2 */ /* 0x0008620008000100 */
[----:B------:R4:W1:Y:S01]  /*0d00*/  SYNCS.EXCH.64 URZ, [UR9+0x168], UR12 ;  /* 0x0001680c09ff75b2 */ /* 0x0008620008000100 */
[----:B------:R4:W1:Y:S02]  /*0d10*/  SYNCS.EXCH.64 URZ, [UR9+0x188], UR14 ;  /* 0x0001880e09ff75b2 */ /* 0x0008640008000100 */
[----:B----4-:R-:W-:Y:S01]  /*0d20*/  NOP ;  /* 0x0000000000007918 */ /* 0x010fe20000000000 */
.L_x_14:
[----:B------:R-:W4:Y:S01]  /*0d30*/  SHFL.IDX PT, R0, R201, RZ, 0x1f ;  /* 0x00001fffc9007589 */ /* 0x000f2200000e0000 */
[----:B------:R-:W-:Y:S01]  /*0d40*/  ISETP.NE.OR P0, PT, RZ, UR10, !P0 ;  /* 0x0000000aff007c0c */ /* 0x000fe2000c705670 */
[----:B------:R-:W-:Y:S01]  /*0d50*/  NOP ;  /* 0x0000000000007918 */ /* 0x000fe20000000000 */
[----:B----4-:R-:W-:-:S13]  /*0d60*/  ISETP.NE.AND P1, PT, R0, 0x3, PT ;  /* 0x000000030000780c */ /* 0x010fda0003f25270 */
[----:B------:R-:W-:Y:S05]  /*0d70*/  @P1 BRA `(.L_x_15) ;  /* 0x0000000000341947 */ /* 0x000fea0003800000 */
[----:B--2---:R-:W-:Y:S01]  /*0d80*/  UMOV UR8, 0x400 ;  /* 0x0000040000087882 */ /* 0x004fe20000000000 */
[----:B------:R-:W-:Y:S01]  /*0d90*/  UMOV UR6, 0x20 ;  /* 0x0000002000067882 */ /* 0x000fe20000000000 */
[----:B------:R-:W-:Y:S02]  /*0da0*/  ULEA UR8, UR37, UR8, 0x18 ;  /* 0x0000000825087291 */ /* 0x000fe4000f8ec0ff */
[----:B---3--:R-:W-:-:S04]  /*0db0*/  UIADD3 UR12, UPT, UPT, -UR6, 0x100000, URZ ;  /* 0x00100000060c7890 */ /* 0x008fc8000fffe1ff */
[----:B------:R-:W-:Y:S02]  /*0dc0*/  USHF.L.U32 UR13, UR12, 0xb, URZ ;  /* 0x0000000b0c0d7899 */ /* 0x000fe400080006ff */
[----:B------:R-:W-:Y:S01]  /*0dd0*/  USHF.L.U32 UR12, UR12, 0x1, URZ ;  /* 0x000000010c0c7899 */ /* 0x000fe200080006ff */
[----:B------:R-:W-:Y:S01]  /*0de0*/  ELECT P1, URZ, PT ;  /* 0x0000000000ff782f */ /* 0x000fe20003820000 */
[----:B------:R-:W2:Y:S10]  /*0df0*/  FENCE.VIEW.ASYNC.S ;  /* 0x00000000000073c6 */ /* 0x000eb40000000000 */
[----:B--2---:R4:W2:Y:S01]  /*0e00*/  SYNCS.EXCH.64 URZ, [UR8+0x190], UR12 ;  /* 0x0001900c08ff75b2 */ /* 0x0048a20008000100 */
[----:B------:R4:W3:Y:S01]  /*0e10*/  SYNCS.EXCH.64 URZ, [UR8+0x1a0], UR12 ;  /* 0x0001a00c08ff75b2 */ /* 0x0008e20008000100 */
[----:B------:R4:W1:Y:S01]  /*0e20*/  SYNCS.EXCH.64 URZ, [UR8+0x198], UR12 ;  /* 0x0001980c08ff75b2 */ /* 0x0008620008000100 */
[----:B------:R4:W1:Y:S02]  /*0e30*/  SYNCS.EXCH.64 URZ, [UR8+0x1a8], UR12 ;  /* 0x0001a80c08ff75b2 */ /* 0x0008640008000100 */
[----:B----4-:R-:W-:Y:S01]  /*0e40*/  NOP ;  /* 0x0000000000007918 */ /* 0x010fe20000000000 */
.L_x_15:
[----:B------:R-:W-:Y:S01]  /*0e50*/  VOTEU.ALL UP1, P0 ;  /* 0x0000000000ff7886 */ /* 0x000fe20000020000 */
[----:B--2---:R-:W2:Y:S01]  /*0e60*/  LDCU UR8, c[0x0][0x36c] ;  /* 0x00006d80ff0877ac */ /* 0x004ea20008000800 */
[----:B------:R-:W-:Y:S01]  /*0e70*/  NOP ;  /* 0x0000000000007918 */ /* 0x000fe20000000000 */
[----:B------:R-:W-:Y:S01]  /*0e80*/  LOP3.LUT R10, R197, 0x1f, RZ, 0xc0, !PT ;  /* 0x0000001fc50a7812 */ /* 0x000fe200078ec0ff */
[----:B---3--:R-:W-:Y:S01]  /*0e90*/  UMOV UR12, 0x20 ;  /* 0x00000020000c7882 */ /* 0x008fe20000000000 */
[----:B------:R-:W-:Y:S01]  /*0ea0*/  @!UP1 UMOV UR6, 0x400 ;  /* 0x0000040000069882 */ /* 0x000fe20000000000 */
[----:B------:R-:W-:-:S04]  /*0eb0*/  @!UP1 UIADD3 UR12, UPT, UPT, -UR12, 0x100000, URZ ;  /* 0x001000000c0c9890 */ /* 0x000fc8000fffe1ff */
[----:B------:R-:W-:Y:S02]  /*0ec0*/  @!UP1 USHF.L.U32 UR13, UR12, 0xb, URZ ;  /* 0x0000000b0c0d9899 */ /* 0x000fe400080006ff */
[----:B------:R-:W-:Y:S02]  /*0ed0*/  @!UP1 USHF.L.U32 UR12, UR12, 0x1, URZ ;  /* 0x000000010c0c9899 */ /* 0x000fe400080006ff */
[----:B------:R-:W-:Y:S01]  /*0ee0*/  @!UP1 ULEA UR6, UR37, UR6, 0x18 ;  /* 0x0000000625069291 */ /* 0x000fe2000f8ec0ff */
[----:B------:R-:W-:Y:S01]  /*0ef0*/  VOTEU.ALL UP1, P0 ;  /* 0x0000000000ff7886 */ /* 0x000fe20000020000 */
[----:B------:R-:W-:Y:S01]  /*0f00*/  UISETP.NE.AND UP4, UPT, UR10, URZ, UPT ;  /* 0x000000ff0a00728c */ /* 0x000fe2000bf85270 */
[----:B------:R-:W3:Y:S09]  /*0f10*/  FENCE.VIEW.ASYNC.S ;  /* 0x00000000000073c6 */ /* 0x000ef20000000000 */
[----:B---3--:R3:W4:Y:S01]  /*0f20*/  @!UP1 SYNCS.EXCH.64 URZ, [UR6+0x1b0], UR12 ;  /* 0x0001b00c06ff95b2 */ /* 0x0087220008000100 */
[----:B--2---:R-:W-:-:S09]  /*0f30*/  UISETP.EQ.U32.AND UP1, UPT, UR8, 0x1, UPT ;  /* 0x000000010800788c */ /* 0x004fd2000bf22070 */
[----:B------:R-:W-:Y:S05]  /*0f40*/  BRA.U !UP1, `(.L_x_16) ;  /* 0x0000000109087547 */ /* 0x000fea000b800000 */
[----:B-1--4-:R-:W-:Y:S01]  /*0f50*/  UCGABAR_ARV ;  /* 0x00000000000079c7 */ /* 0x012fe20008000000 */
[----:B------:R-:W-:Y:S05]  /*0f60*/  BRA `(.L_x_17) ;  /* 0x0000000000047947 */ /* 0x000fea0003800000 */
.L_x_16:
[----:B-1--4-:R-:W-:Y:S01]  /*0f70*/  NOP ;  /* 0x0000000000007918 */ /* 0x012fe20000000000 */
.L_x_17:
[----:B------:R-:W1:Y:S01]  /*0f80*/  S2R R18, SR_CTAID.Y ;  /* 0x0000000000127919 */ /* 0x000e620000002600 */
[----:B------:R-:W-:-:S05]  /*0f90*/  CS2R.32 R179, SR_CgaSize ;  /* 0x0000000000b37805 */ /* 0x000fca0000008a00 */
[----:B------:R-:W-:-:S05]  /*0fa0*/  IMAD R179, R179, -0xa0, RZ ;  /* 0xffffff60b3b37824 */ /* 0x000fca00078e02ff */
[----:B---3--:R-:W-:-:S14]  /*0fb0*/  R2UR UR6, R179 ;  /* 0x00000000b30672ca */ /* 0x008fdc00000e0000 */
[----:B------:R-:W2:Y:S01]  /*0fc0*/  LDCU UR6, c[0x0][UR6+0x2b4] ;  /* 0x00005680060677ac */ /* 0x000ea20008000800 */
[----:B------:R-:W-:-:S05]  /*0fd0*/  CS2R.32 R0, SR_CgaSize ;  /* 0x0000000000007805 */ /* 0x000fca0000008a00 */
[----:B------:R-:W-:-:S06]  /*0fe0*/  IMAD R0, R0, -0xa0, RZ ;  /* 0xffffff6000007824 */ /* 0x000fcc00078e02ff */
[----:B------:R-:W3:Y:S01]  /*0ff0*/  LDC R0, c[0x0][R0+0x2a4] ;  /* 0x0000a90000007b82 */ /* 0x000ee20000000800 */
[----:B------:R-:W-:Y:S01]  /*1000*/  PRMT R8, RZ, 0x7610, R8 ;  /* 0x00007610ff087816 */ /* 0x000fe20000000008 */
[----:B------:R-:W4:Y:S01]  /*1010*/  S2R R11, SR_CTAID.X ;  /* 0x00000000000b7919 */ /* 0x000f220000002500 */
[----:B------:R-:W-:-:S05]  /*1020*/  CS2R.32 R179, SR_CgaSize ;  /* 0x0000000000b37805 */ /* 0x000fca0000008a00 */
[----:B------:R-:W-:-:S05]  /*1030*/  IMAD R179, R179, -0xa0, RZ ;  /* 0xffffff60b3b37824 */ /* 0x000fca00078e02ff */
[----:B------:R-:W-:-:S14]  /*1040*/  R2UR UR8, R179 ;  /* 0x00000000b30872ca */ /* 0x000fdc00000e0000 */
[----:B------:R-:W3:Y:S01]  /*1050*/  LDCU UR8, c[0x0][UR8+0x2b0] ;  /* 0x00005600080877ac */ /* 0x000ee20008000800 */
[----:B------:R-:W-:Y:S01]  /*1060*/  UISETP.NE.AND UP2, UPT, UR10, 0x2, UPT ;  /* 0x000000020a00788c */ /* 0x000fe2000bf45270 */
[----:B------:R-:W2:Y:S01]  /*1070*/  LDC R9, c[0x0][0xb24] ;  /* 0x0002c900ff097b82 */ /* 0x000ea20000000800 */
[----:B------:R-:W-:-:S05]  /*1080*/  CS2R.32 R2, SR_CgaSize ;  /* 0x0000000000027805 */ /* 0x000fca0000008a00 */
[----:B------:R-:W-:-:S06]  /*1090*/  IMAD R2, R2, -0xa0, RZ ;  /* 0xffffff6002027824 */ /* 0x000fcc00078e02ff */
[----:B------:R-:W3:Y:S08]  /*10a0*/  LDC R2, c[0x0][R2+0x2a0] ;  /* 0x0000a80002027b82 */ /* 0x000ef00000000800 */
[----:B------:R-:W3:Y:S01]  /*10b0*/  LDC R68, c[0x0][0xb24] ;  /* 0x0002c900ff447b82 */ /* 0x000ee20000000800 */
[----:B-1----:R-:W-:-:S07]  /*10c0*/  I2FP.F32.U32 R3, R18 ;  /* 0x0000001200037245 */ /* 0x002fce0000201000 */
[----:B------:R-:W1:Y:S01]  /*10d0*/  S2UR UR36, SR_CTAID.Z ;  /* 0x00000000002479c3 */ /* 0x000e620000002700 */
[----:B--2---:R-:W-:Y:S01]  /*10e0*/  ISETP.GE.AND P0, PT, R9, 0x1, PT ;  /* 0x000000010900780c */ /* 0x004fe20003f06270 */
[----:B----4-:R-:W-:Y:S01]  /*10f0*/  IMAD.MOV.U32 R19, RZ, RZ, R11 ;  /* 0x000000ffff137224 */ /* 0x010fe200078e000b */
[----:B------:R-:W-:Y:S01]  /*1100*/  I2FP.F32.U32 R4, R11 ;  /* 0x0000000b00047245 */ /* 0x000fe20000201000 */
[----:B------:R-:W-:Y:S01]  /*1110*/  FMUL R3, R3, UR6 ;  /* 0x0000000603037c20 */ /* 0x000fe20008400000 */
[----:B------:R-:W2:Y:S03]  /*1120*/  LDCU UR6, c[0x0][0xb30] ;  /* 0x00016600ff0677ac */ /* 0x000ea60008000800 */
[----:B---3--:R-:W-:Y:S01]  /*1130*/  FMUL R4, R4, UR8 ;  /* 0x0000000804047c20 */ /* 0x008fe20008400000 */
[----:B------:R-:W3:Y:S08]  /*1140*/  F2I.U32.TRUNC.NTZ R179, R3 ;  /* 0x0000000300b37305 */ /* 0x000ef0000020f000 */
[----:B------:R-:W4:Y:S01]  /*1150*/  F2I.U32.TRUNC.NTZ R178, R4 ;  /* 0x0000000400b27305 */ /* 0x000f22000020f000 */
[----:B--2---:R-:W-:Y:S01]  /*1160*/  UISETP.NE.AND UP3, UPT, UR6, 0x1, UPT ;  /* 0x000000010600788c */ /* 0x004fe2000bf65270 */
[----:B---3--:R-:W-:-:S05]  /*1170*/  IADD3 R179, PT, PT, -R179, RZ, RZ ;  /* 0x000000ffb3b37210 */ /* 0x008fca0007ffe1ff */
[----:B------:R-:W-:Y:S01]  /*1180*/  IMAD R179, R0, R179, R18 ;  /* 0x000000b300b37224 */ /* 0x000fe200078e0212 */
[----:B------:R-:W-:Y:S01]  /*1190*/  PRMT R0, RZ, 0x7610, R0 ;  /* 0x00007610ff007816 */ /* 0x000fe20000000000 */
[----:B----4-:R-:W-:-:S04]  /*11a0*/  IMAD.MOV R178, RZ, RZ, -R178 ;  /* 0x000000ffffb27224 */ /* 0x010fc800078e0ab2 */
[----:B------:R-:W-:Y:S01]  /*11b0*/  IMAD R178, R2, R178, R11 ;  /* 0x000000b202b27224 */ /* 0x000fe200078e020b */
[----:B-1----:R-:W-:Y:S06]  /*11c0*/  BRA.U UP4, `(.L_x_18) ;  /* 0x0000000104247547 */ /* 0x002fec000b800000 */
[----:B------:R-:W-:Y:S01]  /*11d0*/  ISETP.NE.AND P1, PT, R179, RZ, PT ;  /* 0x000000ffb300720c */ /* 0x000fe20003f25270 */
[----:B------:R-:W-:Y:S01]  /*11e0*/  IMAD.MOV.U32 R0, RZ, RZ, 0x3 ;  /* 0x00000003ff007424 */ /* 0x000fe200078e00ff */
[C---:B------:R-:W-:Y:S02]  /*11f0*/  LOP3.LUT R3, R178.reuse, 0xfffffffe, RZ, 0xc0, !PT ;  /* 0xfffffffeb2037812 */ /* 0x040fe400078ec0ff */
[----:B------:R-:W-:Y:S02]  /*1200*/  ISETP.LT.U32.OR P1, PT, R178, 0x2, !P1 ;  /* 0x00000002b200780c */ /* 0x000fe40004f21470 */
[----:B------:R-:W-:Y:S02]  /*1210*/  SHF.L.U32 R0, R0, R3, RZ ;  /* 0x0000000300007219 */ /* 0x000fe400000006ff */
[----:B------:R-:W-:Y:S02]  /*1220*/  SEL R5, RZ, 0x1, !P1 ;  /* 0x00000001ff057807 */ /* 0x000fe40004800000 */
[----:B------:R-:W-:-:S05]  /*1230*/  SEL R2, RZ, 0x2, !P1 ;  /* 0x00000002ff027807 */ /* 0x000fca0004800000 */
[----:B------:R-:W-:-:S05]  /*1240*/  IMAD.IADD R2, R5, 0x1, R2 ;  /* 0x0000000105027824 */ /* 0x000fca00078e0202 */
[----:B------:R-:W-:Y:S02]  /*1250*/  PRMT R8, R2, 0x7610, R8 ;  /* 0x0000761002087816 */ /* 0x000fe40000000008 */
.L_x_18:
[----:B------:R-:W-:Y:S05]  /*1260*/  @!P0 BRA `(.L_x_19) ;  /* 0x0000000000b88947 */ /* 0x000fea0003800000 */
[----:B------:R-:W1:Y:S01]  /*1270*/  LDC.64 R4, c[0x0][0xb18] ;  /* 0x0002c600ff047b82 */ /* 0x000e620000000a00 */
[----:B------:R-:W-:-:S07]  /*1280*/  ISETP.NE.AND P0, PT, R9, 0x1, PT ;  /* 0x000000010900780c */ /* 0x000fce0003f05270 */
[----:B------:R-:W2:Y:S08]  /*1290*/  LDC R14, c[0x0][0xb0c] ;  /* 0x0002c300ff0e7b82 */ /* 0x000eb00000000800 */
[----:B------:R-:W3:Y:S08]  /*12a0*/  LDC R13, c[0x0][0x370] ;  /* 0x0000dc00ff0d7b82 */ /* 0x000ef00000000800 */
[----:B------:R-:W4:Y:S01]  /*12b0*/  LDC R16, c[0x0][0x374] ;  /* 0x0000dd00ff107b82 */ /* 0x000f220000000800 */
[----:B-1----:R-:W-:-:S07]  /*12c0*/  ISETP.NE.AND P1, PT, R4, 0x1, PT ;  /* 0x000000010400780c */ /* 0x002fce0003f25270 */
[----:B------:R-:W3:Y:S01]  /*12d0*/  LDC.64 R6, c[0x0][0xb10] ;  /* 0x0002c400ff067b82 */ /* 0x000ee20000000a00 */
[----:B--2---:R-:W-:-:S07]  /*12e0*/  ISETP.NE.AND P2, PT, R14, 0x1, PT ;  /* 0x000000010e00780c */ /* 0x004fce0003f45270 */
[----:B------:R-:W1:Y:S08]  /*12f0*/  LDC R12, c[0x0][0xb20] ;  /* 0x0002c800ff0c7b82 */ /* 0x000e700000000800 */
[----:B------:R-:W2:Y:S01]  /*1300*/  LDC.64 R2, c[0x0][0xb28] ;  /* 0x0002ca00ff027b82 */ /* 0x000ea20000000a00 */
[----:B----4-:R-:W-:-:S04]  /*1310*/  IMAD.HI.U32 R15, R16, R5, RZ ;  /* 0x00000005100f7227 */ /* 0x010fc800078e00ff */
[----:B------:R-:W-:-:S04]  /*1320*/  IMAD.HI.U32 R5, R18, R5, RZ ;  /* 0x0000000512057227 */ /* 0x000fc800078e00ff */
[----:B---3--:R-:W-:-:S04]  /*1330*/  IMAD.HI.U32 R20, R13, R6, RZ ;  /* 0x000000060d147227 */ /* 0x008fc800078e00ff */
[C---:B------:R-:W-:Y:S01]  /*1340*/  IMAD.HI.U32 R22, R11.reuse, R6, RZ ;  /* 0x000000060b167227 */ /* 0x040fe200078e00ff */
[-C--:B------:R-:W-:Y:S02]  /*1350*/  @P2 SHF.R.U32.HI R13, RZ, R7.reuse, R20 ;  /* 0x00000007ff0d2219 */ /* 0x080fe40000011614 */
[-C--:B-1----:R-:W-:Y:S02]  /*1360*/  @P1 SHF.R.U32.HI R16, RZ, R12.reuse, R15 ;  /* 0x0000000cff101219 */ /* 0x082fe4000001160f */
[----:B------:R-:W-:Y:S02]  /*1370*/  SHF.R.U32.HI R5, RZ, R12, R5 ;  /* 0x0000000cff057219 */ /* 0x000fe40000011605 */
[----:B------:R-:W-:Y:S02]  /*1380*/  SHF.R.U32.HI R22, RZ, R7, R22 ;  /* 0x00000007ff167219 */ /* 0x000fe40000011616 */
[----:B------:R-:W-:Y:S01]  /*1390*/  SEL R5, R18, R5, !P1 ;  /* 0x0000000512057207 */ /* 0x000fe20004800000 */
[----:B--2---:R-:W-:Y:S01]  /*13a0*/  IMAD.HI.U32 R20, R16, R2, RZ ;  /* 0x0000000210147227 */ /* 0x004fe200078e00ff */
[----:B------:R-:W-:-:S02]  /*13b0*/  SEL R19, R11, R22, !P2 ;  /* 0x000000160b137207 */ /* 0x000fc40005000000 */
[----:B------:R-:W-:Y:S01]  /*13c0*/  IADD3 R7, PT, PT, -R5, RZ, RZ ;  /* 0x000000ff05077210 */ /* 0x000fe20007ffe1ff */
[----:B------:R-:W-:Y:S01]  /*13d0*/  IMAD.HI.U32 R6, R13, R2, RZ ;  /* 0x000000020d067227 */ /* 0x000fe200078e00ff */
[----:B------:R-:W-:-:S03]  /*13e0*/  @P0 SHF.R.U32.HI R16, RZ, R3, R20 ;  /* 0x00000003ff100219 */ /* 0x000fc60000011614 */
[----:B------:R-:W-:Y:S01]  /*13f0*/  IMAD R7, R4, R7, R18 ;  /* 0x0000000704077224 */ /* 0x000fe200078e0212 */
[----:B------:R-:W-:Y:S01]  /*1400*/  @P0 SHF.R.U32.HI R13, RZ, R3, R6 ;  /* 0x00000003ff0d0219 */ /* 0x000fe20000011606 */
[----:B------:R-:W-:-:S04]  /*1410*/  IMAD R16, R16, R9, RZ ;  /* 0x0000000910107224 */ /* 0x000fc800078e02ff */
[----:B------:R-:W-:Y:S01]  /*1420*/  IMAD R6, R13, R9, RZ ;  /* 0x000000090d067224 */ /* 0x000fe200078e02ff */
[----:B------:R-:W-:-:S04]  /*1430*/  ISETP.GE.AND P1, PT, R5, R16, PT ;  /* 0x000000100500720c */ /* 0x000fc80003f26270 */
[----:B------:R-:W-:Y:S01]  /*1440*/  ISETP.GE.OR P1, PT, R19, R6, P1 ;  /* 0x000000061300720c */ /* 0x000fe20000f26670 */
[----:B------:R-:W-:-:S05]  /*1450*/  IMAD.HI.U32 R6, R5, R2, RZ ;  /* 0x0000000205067227 */ /* 0x000fca00078e00ff */
[----:B------:R-:W-:-:S04]  /*1460*/  SHF.R.U32.HI R6, RZ, R3, R6 ;  /* 0x00000003ff067219 */ /* 0x000fc80000011606 */
[----:B------:R-:W-:-:S03]  /*1470*/  SEL R6, R5, R6, !P0 ;  /* 0x0000000605067207 */ /* 0x000fc60004000000 */
[----:B------:R-:W-:Y:S01]  /*1480*/  @!P1 IMAD.HI.U32 R12, R19, R2, RZ ;  /* 0x00000002130c9227 */ /* 0x000fe200078e00ff */
[----:B------:R-:W-:-:S04]  /*1490*/  IADD3 R2, PT, PT, -R6, RZ, RZ ;  /* 0x000000ff06027210 */ /* 0x000fc80007ffe1ff */
[----:B------:R-:W-:Y:S01]  /*14a0*/  @!P1 SHF.R.U32.HI R12, RZ, R3, R12 ;  /* 0x00000003ff0c9219 */ /* 0x000fe2000001160c */
[----:B------:R-:W-:-:S03]  /*14b0*/  IMAD R2, R9, R2, R5 ;  /* 0x0000000209027224 */ /* 0x000fc600078e0205 */
[----:B------:R-:W-:-:S05]  /*14c0*/  @!P1 SEL R3, R19, R12, !P0 ;  /* 0x0000000c13039207 */ /* 0x000fca0004000000 */
[--C-:B------:R-:W-:Y:S02]  /*14d0*/  @!P1 IMAD.IADD R6, R6, 0x1, -R3.reuse ;  /* 0x0000000106069824 */ /* 0x100fe400078e0a03 */
[----:B------:R-:W-:Y:S01]  /*14e0*/  @!P1 IMAD R3, R2, R13, R3 ;  /* 0x0000000d02039224 */ /* 0x000fe200078e0203 */
[----:B------:R-:W-:Y:S01]  /*14f0*/  IADD3 R2, PT, PT, -R19, RZ, RZ ;  /* 0x000000ff13027210 */ /* 0x000fe20007ffe1ff */
[----:B------:R-:W-:Y:S02]  /*1500*/  @!P1 IMAD R5, R6, R9, R19 ;  /* 0x0000000906059224 */ /* 0x000fe400078e0213 */
[----:B------:R-:W-:Y:S02]  /*1510*/  @!P1 IMAD.MOV.U32 R19, RZ, RZ, R3 ;  /* 0x000000ffff139224 */ /* 0x000fe400078e0003 */
[----:B------:R-:W-:Y:S02]  /*1520*/  IMAD R2, R14, R2, R11 ;  /* 0x000000020e027224 */ /* 0x000fe400078e020b */
[----:B------:R-:W-:-:S02]  /*1530*/  IMAD R18, R5, R4, R7 ;  /* 0x0000000405127224 */ /* 0x000fc400078e0207 */
[----:B------:R-:W-:Y:S02]  /*1540*/  IMAD R19, R19, R14, R2 ;  /* 0x0000000e13137224 */ /* 0x000fe400078e0202 */
.L_x_19:
[----:B------:R-:W-:Y:S05]  /*1550*/  BRA.U UP3, `(.L_x_20) ;  /* 0x0000000103407547 */ /* 0x000fea000b800000 */
[----:B------:R-:W1:Y:S08]  /*1560*/  LDC.64 R4, c[0x0][0xb10] ;  /* 0x0002c400ff047b82 */ /* 0x000e700000000a00 */
[----:B------:R-:W2:Y:S08]  /*1570*/  LDC.64 R2, c[0x0][0xb18] ;  /* 0x0002c600ff027b82 */ /* 0x000eb00000000a00 */
[----:B------:R-:W3:Y:S08]  /*1580*/  LDC R6, c[0x0][0xb20] ;  /* 0x0002c800ff067b82 */ /* 0x000ef00000000800 */
[----:B------:R-:W4:Y:S01]  /*1590*/  LDC R12, c[0x0][0xb0c] ;  /* 0x0002c300ff0c7b82 */ /* 0x000f220000000800 */
[----:B-1----:R-:W-:-:S05]  /*15a0*/  IMAD.HI.U32 R4, R19, R4, RZ ;  /* 0x0000000413047227 */ /* 0x002fca00078e00ff */
[----:B------:R-:W-:Y:S01]  /*15b0*/  SHF.R.U32.HI R4, RZ, R5, R4 ;  /* 0x00000005ff047219 */ /* 0x000fe20000011604 */
[----:B--2---:R-:W-:Y:S01]  /*15c0*/  IMAD.HI.U32 R3, R18, R3, RZ ;  /* 0x0000000312037227 */ /* 0x004fe200078e00ff */
[----:B------:R-:W-:-:S04]  /*15d0*/  ISETP.NE.AND P0, PT, R2, 0x1, PT ;  /* 0x000000010200780c */ /* 0x000fc80003f05270 */
[----:B---3--:R-:W-:-:S04]  /*15e0*/  SHF.R.U32.HI R3, RZ, R6, R3 ;  /* 0x00000006ff037219 */ /* 0x008fc80000011603 */
[----:B------:R-:W-:Y:S02]  /*15f0*/  SEL R3, R18, R3, !P0 ;  /* 0x0000000312037207 */ /* 0x000fe40004000000 */
[----:B----4-:R-:W-:-:S04]  /*1600*/  ISETP.NE.AND P1, PT, R12, 0x1, PT ;  /* 0x000000010c00780c */ /* 0x010fc80003f25270 */
[----:B------:R-:W-:-:S05]  /*1610*/  SEL R6, R19, R4, !P1 ;  /* 0x0000000413067207 */ /* 0x000fca0004800000 */
[----:B------:R-:W-:Y:S02]  /*1620*/  IMAD.IADD R4, R3, 0x1, -R6 ;  /* 0x0000000103047824 */ /* 0x000fe400078e0a06 */
[----:B------:R-:W-:Y:S02]  /*1630*/  IMAD.IADD R3, R6, 0x1, -R3 ;  /* 0x0000000106037824 */ /* 0x000fe400078e0a03 */
[----:B------:R-:W-:Y:S02]  /*1640*/  IMAD R19, R4, R12, R19 ;  /* 0x0000000c04137224 */ /* 0x000fe400078e0213 */
[----:B------:R-:W-:Y:S02]  /*1650*/  IMAD R18, R3, R2, R18 ;  /* 0x0000000203127224 */ /* 0x000fe400078e0212 */
.L_x_20:
[----:B------:R-:W-:Y:S05]  /*1660*/  BRA.U !UP1, `(.L_x_21) ;  /* 0x00000001090c7547 */ /* 0x000fea000b800000 */
[----:B------:R-:W-:Y:S01]  /*1670*/  UCGABAR_WAIT ;  /* 0x0000000000007dc7 */ /* 0x000fe20008000000 */
[----:B------:R-:W-:Y:S01]  /*1680*/  CCTL.IVALL ;  /* 0x00000000ff00798f */ /* 0x000fe20002000000 */
[----:B------:R-:W-:Y:S05]  /*1690*/  BRA `(.L_x_22) ;  /* 0x0000000000047947 */ /* 0x000fea0003800000 */
.L_x_21:
[----:B------:R-:W-:Y:S06]  /*16a0*/  BAR.SYNC.DEFER_BLOCKING 0x0 ;  /* 0x0000000000007b1d */ /* 0x000fec0000010000 */
.L_x_22:
[----:B------:R-:W-:Y:S05]  /*16b0*/  BRA.U UP2, `(.L_x_23) ;  /* 0x0000001902607547 */ /* 0x000fea000b800000 */
[----:B------:R-:W1:Y:S01]  /*16c0*/  LDCU UR15, c[0x0][0x38c] ;  /* 0x00007180ff0f77ac */ /* 0x000e620008000800 */
[----:B------:R-:W2:Y:S01]  /*16d0*/  LDC R9, c[0x0][0x370] ;  /* 0x0000dc00ff097b82 */ /* 0x000ea20000000800 */
[C---:B------:R-:W-:Y:S02]  /*16e0*/  IMAD.SHL.U32 R17, R11.reuse, 0x40, RZ ;  /* 0x000000400b117824 */ /* 0x040fe400078e00ff */
[----:B------:R-:W-:Y:S01]  /*16f0*/  HFMA2 R15, -RZ, RZ, 0, 5.9604644775390625e-08 ;  /* 0x00000001ff0f7431 */ /* 0x000fe200000001ff */
[----:B------:R-:W-:Y:S01]  /*1700*/  UISETP.NE.AND UP1, UPT, UR10, URZ, UPT ;  /* 0x000000ff0a00728c */ /* 0x000fe2000bf25270 */
[----:B------:R-:W-:Y:S01]  /*1710*/  ISETP.NE.AND P4, PT, R10, RZ, P5 ;  /* 0x000000ff0a00720c */ /* 0x000fe20002f85270 */
[----:B------:R-:W-:Y:S01]  /*1720*/  IMAD.SHL.U32 R16, R11, 0x80, RZ ;  /* 0x000000800b107824 */ /* 0x000fe200078e00ff */
[----:B------:R-:W-:Y:S01]  /*1730*/  CS2R R12, SRZ ;  /* 0x00000000000c7805 */ /* 0x000fe2000001ff00 */
[----:B------:R-:W-:Y:S01]  /*1740*/  IMAD.MOV.U32 R14, RZ, RZ, RZ ;  /* 0x000000ffff0e7224 */ /* 0x000fe200078e00ff */
[----:B------:R-:W3:Y:S01]  /*1750*/  LDC R0, c[0x0][0x374] ;  /* 0x0000dd00ff007b82 */ /* 0x000ee20000000800 */
[----:B------:R-:W-:Y:S01]  /*1760*/  MOV R10, 0x1 ;  /* 0x00000001000a7802 */ /* 0x000fe20000000f00 */
[----:B------:R-:W4:Y:S01]  /*1770*/  LDCU.64 UR24, c[0x0][0x348] ;  /* 0x00006900ff1877ac */ /* 0x000f220008000a00 */
[----:B------:R-:W-:Y:S01]  /*1780*/  LOP3.LUT R17, R17, 0x40, RZ, 0xc0, !PT ;  /* 0x0000004011117812 */ /* 0x000fe200078ec0ff */
[----:B------:R-:W-:Y:S01]  /*1790*/  USEL UR7, UR7, 0x2, UP1 ;  /* 0x0000000207077887 */ /* 0x000fe20008800000 */
[----:B------:R-:W-:Y:S01]  /*17a0*/  UMOV UR13, URZ ;  /* 0x000000ff000d7c82 */ /* 0x000fe20008000000 */
[----:B-1----:R-:W-:-:S04]  /*17b0*/  UIADD3 UR4, UPT, UPT, UR15, 0x3f, URZ ;  /* 0x0000003f0f047890 */ /* 0x002fc8000fffe0ff */
[----:B------:R-:W-:-:S04]  /*17c0*/  USHF.R.S32.HI UR22, URZ, 0x1f, UR4 ;  /* 0x0000001fff167899 */ /* 0x000fc80008011404 */
[----:B------:R-:W-:Y:S02]  /*17d0*/  ULEA.HI UR22, UR22, UR4, URZ, 0x6 ;  /* 0x0000000416167291 */ /* 0x000fe4000f8f30ff */
[----:B------:R-:W-:Y:S02]  /*17e0*/  UIADD3 UR4, UPT, UPT, UR15, -0x1, URZ ;  /* 0xffffffff0f047890 */ /* 0x000fe4000fffe0ff */
[----:B------:R-:W-:Y:S02]  /*17f0*/  USHF.R.S32.HI UR22, URZ, 0x6, UR22 ;  /* 0x00000006ff167899 */ /* 0x000fe40008011416 */
[----:B------:R-:W-:Y:S02]  /*1800*/  UISETP.GE.U32.AND UP2, UPT, UR4, -0x7f, UPT ;  /* 0xffffff810400788c */ /* 0x000fe4000bf46070 */
[----:B------:R-:W-:Y:S02]  /*1810*/  UISETP.LT.U32.AND UP0, UPT, UR22, 0x10, UPT ;  /* 0x000000101600788c */ /* 0x000fe4000bf01070 */
[----:B------:R-:W-:-:S02]  /*1820*/  UIADD3 UR15, UPT, UPT, UR15, 0x7e, URZ ;  /* 0x0000007e0f0f7890 */ /* 0x000fc4000fffe0ff */
[----:B------:R-:W-:-:S04]  /*1830*/  USEL UR21, UR22, 0x10, UP0 ;  /* 0x0000001016157887 */ /* 0x000fc80008000000 */
[----:B------:R-:W-:Y:S02]  /*1840*/  UIADD3 UR6, UPT, UPT, UR21, -0x1, URZ ;  /* 0xffffffff15067890 */ /* 0x000fe4000fffe0ff */
[----:B------:R-:W-:Y:S02]  /*1850*/  @UP2 UIADD3 UR6, UPT, UPT, UR21, URZ, URZ ;  /* 0x000000ff15062290 */ /* 0x000fe4000fffe0ff */
[----:B------:R-:W-:Y:S02]  /*1860*/  UIADD3 UR14, UPT, UPT, UR22, -UR21, URZ ;  /* 0x80000015160e7290 */ /* 0x000fe4000fffe0ff */
[----:B------:R-:W-:Y:S02]  /*1870*/  UIADD3 UR5, UPT, UPT, UR6, 0x1, URZ ;  /* 0x0000000106057890 */ /* 0x000fe4000fffe0ff */
[----:B--2-4-:R-:W-:-:S12]  /*1880*/  UIADD3 UR6, UPT, UPT, -UR6, URZ, URZ ;  /* 0x000000ff06067290 */ /* 0x014fd8000fffe1ff */
.L_x_43:
[----:B------:R-:W-:Y:S01]  /*1890*/  UISETP.NE.AND UP0, UPT, UR37, URZ, UPT ;  /* 0x000000ff2500728c */ /* 0x000fe2000bf05270 */
[----:B------:R-:W1:Y:S08]  /*18a0*/  S2UR UR37, SR_CgaCtaId ;  /* 0x00000000002579c3 */ /* 0x000e700000008800 */
[----:B------:R-:W-:Y:S05]  /*18b0*/  BRA.U UP0, `(.L_x_24) ;  /* 0x0000000100347547 */ /* 0x000fea000b800000 */
[----:B------:R-:W2:Y:S01]  /*18c0*/  S2R R2, SR_CgaCtaId ;  /* 0x0000000000027919 */ /* 0x000ea20000008800 */
[----:B------:R-:W-:-:S04]  /*18d0*/  MOV R3, 0x400 ;  /* 0x0000040000037802 */ /* 0x000fc80000000f00 */
[----:B--2---:R-:W-:Y:S02]  /*18e0*/  LEA R3, R2, R3, 0x18 ;  /* 0x0000000302037211 */ /* 0x004fe400078ec0ff */
[----:B------:R-:W-:-:S03]  /*18f0*/  SHF.L.U32 R2, R10, 0x1f, RZ ;  /* 0x0000001f0a027819 */ /* 0x000fc600000006ff */
[----:B------:R-:W-:-:S04]  /*1900*/  IMAD R3, R12, 0x8, R3 ;  /* 0x000000080c037824 */ /* 0x000fc800078e0203 */
[----:B------:R-:W2:Y:S02]  /*1910*/  SYNCS.PHASECHK.TRANS64.TRYWAIT P0, [R3+URZ+0x1a0], R2 ;  /* 0x0001a002030075a7 */ /* 0x000ea400080011ff */
[----:B--2---:R-:W-:Y:S05]  /*1920*/  @!P0 BRA `(.L_x_25) ;  /* 0x000000c400908947 */ /* 0x004fea0003800000 */
.L_x_328:
[----:B------:R-:W-:Y:S01]  /*1930*/  VIADD R12, R12, 0x1 ;  /* 0x000000010c0c7836 */ /* 0x000fe20000000000 */
[----:B------:R2:W-:Y:S04]  /*1940*/  SYNCS.ARRIVE.TRANS64.A1T0 RZ, [R3+URZ+0x190], RZ ;  /* 0x000190ff03ff79a7 */ /* 0x0005e800081000ff */
[----:B------:R-:W-:-:S04]  /*1950*/  ISETP.NE.AND P0, PT, R12, 0x2, PT ;  /* 0x000000020c00780c */ /* 0x000fc80003f05270 */
[----:B------:R-:W-:Y:S02]  /*1960*/  SEL R12, R12, RZ, P0 ;  /* 0x000000ff0c0c7207 */ /* 0x000fe40000000000 */
[----:B--2---:R-:W-:-:S04]  /*1970*/  SEL R3, RZ, 0x1, P0 ;  /* 0x00000001ff037807 */ /* 0x004fc80000000000 */
[----:B------:R-:W-:-:S07]  /*1980*/  LOP3.LUT R10, R10, R3, RZ, 0x3c, !PT ;  /* 0x000000030a0a7212 */ /* 0x000fce00078e3cff */
.L_x_24:
[----:B------:R-:W-:Y:S01]  /*1990*/  UMOV UR4, 0x400 ;  /* 0x0000040000047882 */ /* 0x000fe20000000000 */
[----:B------:R-:W-:Y:S01]  /*19a0*/  LEA.HI R3, R19, R19, RZ, 0x1 ;  /* 0x0000001313037211 */ /* 0x000fe200078f08ff */
[----:B-1----:R-:W-:Y:S01]  /*19b0*/  ULEA UR4, UR37, UR4, 0x18 ;  /* 0x0000000425047291 */ /* 0x002fe2000f8ec0ff */
[----:B------:R-:W-:Y:S01]  /*19c0*/  SHF.L.U32 R2, R15, 0x1f, RZ ;  /* 0x0000001f0f027819 */ /* 0x000fe200000006ff */
[----:B------:R-:W-:Y:S01]  /*19d0*/  UISETP.GE.U32.AND UP0, UPT, UR15, 0x7f, UPT ;  /* 0x0000007f0f00788c */ /* 0x000fe2000bf06070 */
[----:B------:R-:W-:Y:S01]  /*19e0*/  R2UR UR35, R16 ;  /* 0x00000000102372ca */ /* 0x000fe200000e0000 */
[----:B------:R-:W-:Y:S01]  /*19f0*/  ULEA UR8, UR13, UR4, 0x3 ;  /* 0x000000040d087291 */ /* 0x000fe2000f8e18ff */
[----:B------:R-:W-:Y:S01]  /*1a00*/  IMAD.SHL.U32 R3, R3, 0x80, RZ ;  /* 0x0000008003037824 */ /* 0x000fe200078e00ff */
[----:B------:R-:W-:Y:S01]  /*1a10*/  R2UR UR11, R17 ;  /* 0x00000000110b72ca */ /* 0x000fe200000e0000 */
[----:B------:R-:W-:-:S03]  /*1a20*/  UMOV UR23, URZ ;  /* 0x000000ff00177c82 */ /* 0x000fc60008000000 */
[----:B------:R-:W-:-:S03]  /*1a30*/  LOP3.LUT R3, R3, 0xffffff00, RZ, 0xc0, !PT ;  /* 0xffffff0003037812 */ /* 0x000fc600078ec0ff */
[----:B------:R1:W2:Y:S01]  /*1a40*/  SYNCS.PHASECHK.TRANS64.TRYWAIT P0, [UR8+0x80], R2 ;  /* 0x00008002ff0075a7 */ /* 0x0002a20008001108 */
[----:B------:R-:W-:Y:S02]  /*1a50*/  R2UR UR9, R3 ;  /* 0x00000000030972ca */ /* 0x000fe400000e0000 */
[----:B------:R-:W-:-:S11]  /*1a60*/  R2UR UR8, R18 ;  /* 0x00000000120872ca */ /* 0x000fd600000e0000 */
[----:B------:R-:W-:Y:S02]  /*1a70*/  ULOP3.LUT UR35, UR9, 0x80, UR35, 0xf8, !UPT ;  /* 0x0000008009237892 */ /* 0x000fe4000f8ef823 */
[----:B------:R-:W-:Y:S01]  /*1a80*/  ULEA UR11, UR8, UR11, 0x7 ;  /* 0x0000000b080b7291 */ /* 0x000fe2000f8e38ff */
[----:B------:R-:W-:Y:S11]  /*1a90*/  BRA.U !UP0, `(.L_x_26) ;  /* 0x0000000108c07547 */ /* 0x000ff6000b800000 */
[----:B------:R-:W-:Y:S01]  /*1aa0*/  UMOV UR16, UR6 ;  /* 0x0000000600107c82 */ /* 0x000fe20008000000 */
[----:B------:R-:W-:Y:S01]  /*1ab0*/  UMOV UR17, UR13 ;  /* 0x0000000d00117c82 */ /* 0x000fe20008000000 */
[----:B------:R-:W-:-:S05]  /*1ac0*/  UMOV UR34, URZ ;  /* 0x000000ff00227c82 */ /* 0x000fca0008000000 */
.L_x_32:
[----:B------:R-:W-:Y:S01]  /*1ad0*/  ULEA UR33, UR17, UR4, 0x3 ;  /* 0x0000000411217291 */ /* 0x000fe2000f8e18ff */
[----:B------:R-:W-:Y:S01]  /*1ae0*/  @P5 MOV R3, 0x6000 ;  /* 0x0000600000035802 */ /* 0x000fe20000000f00 */
[----:B-12-4-:R-:W-:Y:S10]  /*1af0*/  @P0 BRA `(.L_x_27) ;  /* 0x00000000000c0947 */ /* 0x016ff40003800000 */
[----:B------:R-:W-:-:S04]  /*1b00*/  SHF.L.U32 R5, R15, 0x1f, RZ ;  /* 0x0000001f0f057819 */ /* 0x000fc800000006ff */
[----:B------:R-:W2:Y:S02]  /*1b10*/  SYNCS.PHASECHK.TRANS64.TRYWAIT P0, [UR33+0x80], R5 ;  /* 0x00008005ff0075a7 */ /* 0x000ea40008001121 */
[----:B--2---:R-:W-:Y:S05]  /*1b20*/  @!P0 BRA `(.L_x_28) ;  /* 0x000000c400248947 */ /* 0x004fea0003800000 */
.L_x_27:
[----:B------:R2:W-:Y:S01]  /*1b30*/  @P5 SYNCS.ARRIVE.TRANS64 RZ, [UR33], R3 ;  /* 0x00000003ffff59a7 */ /* 0x0005e20008000021 */
[----:B------:R-:W-:Y:S02]  /*1b40*/  ULOP3.LUT UR8, UR7, 0x2, URZ, 0xfc, !UPT ;  /* 0x0000000207087892 */ /* 0x000fe4000f8efcff */
[----:B------:R-:W-:Y:S02]  /*1b50*/  UIADD3 UR16, UPT, UPT, UR16, 0x1, URZ ;  /* 0x0000000110107890 */ /* 0x000fe4000fffe0ff */
[----:B------:R-:W-:Y:S02]  /*1b60*/  UISETP.NE.AND UP0, UPT, UR8, 0x2, UPT ;  /* 0x000000020800788c */ /* 0x000fe4000bf05270 */
[----:B------:R-:W-:-:S07]  /*1b70*/  UISETP.NE.AND UP2, UPT, UR16, 0x1, UPT ;  /* 0x000000011000788c */ /* 0x000fce000bf45270 */
[----:B------:R-:W-:Y:S05]  /*1b80*/  BRA.U UP0, `(.L_x_29) ;  /* 0x0000000100047547 */ /* 0x000fea000b800000 */
[----:B------:R-:W-:Y:S05]  /*1b90*/  BPT.TRAP 0x1 ;  /* 0x000000040000795c */ /* 0x000fea0000300000 */
.L_x_29:
[----:B------:R-:W-:Y:S04]  /*1ba0*/  BSSY.RECONVERGENT B0, `(.L_x_30) ;  /* 0x0000003000007945 */ /* 0x000fe80003800200 */
[----:B------:R-:W-:Y:S05]  /*1bb0*/  @!P4 BRA `(.L_x_31) ;  /* 0x000000000004c947 */ /* 0x000fea0003800000 */
[----:B------:R-:W-:Y:S05]  /*1bc0*/  BPT.TRAP 0x1 ;  /* 0x000000040000795c */ /* 0x000fea0000300000 */
.L_x_31:
[----:B------:R-:W-:Y:S05]  /*1bd0*/  BSYNC.RECONVERGENT B0 ;  /* 0x0000000000007941 */ /* 0x000fea0003800200 */
.L_x_30:
[----:B------:R-:W-:Y:S02]  /*1be0*/  UIADD3 UR13, UPT, UPT, UR17, 0x1, URZ ;  /* 0x00000001110d7890 */ /* 0x000fe4000fffe0ff */
[----:B------:R-:W-:Y:S02]  /*1bf0*/  ULEA UR32, UR17, UR4, 0xd ;  /* 0x0000000411207291 */ /* 0x000fe4000f8e68ff */
[----:B------:R-:W-:Y:S02]  /*1c00*/  UISETP.NE.AND UP0, UPT, UR13, 0x10, UPT ;  /* 0x000000100d00788c */ /* 0x000fe4000bf05270 */
[----:B------:R-:W-:Y:S02]  /*1c10*/  UIADD3 UR28, UP1, UPT, UR24, 0x80, URZ ;  /* 0x00000080181c7890 */ /* 0x000fe4000ff3e0ff */
[----:B------:R-:W-:Y:S02]  /*1c20*/  USEL UR9, URZ, 0x1, UP0 ;  /* 0x00000001ff097887 */ /* 0x000fe40008000000 */
[----:B------:R-:W-:-:S02]  /*1c30*/  USEL UR13, UR13, URZ, UP0 ;  /* 0x000000ff0d0d7287 */ /* 0x000fc40008000000 */
[----:B------:R-:W-:Y:S02]  /*1c40*/  UIADD3 UR26, UP0, UPT, UR24, 0x180, URZ ;  /* 0x00000180181a7890 */ /* 0x000fe4000ff1e0ff */
[----:B------:R-:W-:Y:S01]  /*1c50*/  ULEA UR8, UR13, UR4, 0x3 ;  /* 0x000000040d087291 */ /* 0x000fe2000f8e18ff */
[----:B------:R-:W-:Y:S01]  /*1c60*/  LOP3.LUT R15, R15, UR9, RZ, 0x3c, !PT ;  /* 0x000000090f0f7c12 */ /* 0x000fe2000f8e3cff */
[----:B------:R-:W-:Y:S02]  /*1c70*/  ULOP3.LUT UR33, UR33, 0xfefffff8, URZ, 0xc0, !UPT ;  /* 0xfefffff821217892 */ /* 0x000fe4000f8ec0ff */
[----:B------:R-:W-:Y:S01]  /*1c80*/  UIADD3.X UR29, UPT, UPT, URZ, UR25, URZ, UP1, !UPT ;  /* 0x00000019ff1d7290 */ /* 0x000fe20008ffe4ff */
[----:B-1----:R-:W-:Y:S01]  /*1c90*/  SHF.L.U32 R2, R15, 0x1f, RZ ;  /* 0x0000001f0f027819 */ /* 0x002fe200000006ff */
[----:B------:R-:W-:Y:S02]  /*1ca0*/  UIADD3 UR32, UPT, UPT, UR32, 0x8400, URZ ;  /* 0x0000840020207890 */ /* 0x000fe4000fffe0ff */
[----:B------:R-:W-:Y:S01]  /*1cb0*/  UIADD3.X UR27, UPT, UPT, URZ, UR25, URZ, UP0, !UPT ;  /* 0x00000019ff1b7290 */ /* 0x000fe200087fe4ff */
[----:B------:R4:W1:Y:S01]  /*1cc0*/  SYNCS.PHASECHK.TRANS64.TRYWAIT P0, [UR8+0x80], R2 ;  /* 0x00008002ff0075a7 */ /* 0x0008620008001108 */
[----:B------:R-:W-:Y:S01]  /*1cd0*/  ULEA UR8, UR17, UR4, 0xc ;  /* 0x0000000411087291 */ /* 0x000fe2000f8e60ff */
[----:B------:R-:W-:Y:S01]  /*1ce0*/  UMOV UR18, 0x0 ;  /* 0x0000000000127882 */ /* 0x000fe20000000000 */
[----:B------:R-:W-:-:S02]  /*1cf0*/  UMOV UR19, 0x10000000 ;  /* 0x1000000000137882 */ /* 0x000fc40000000000 */
[----:B------:R-:W-:Y:S01]  /*1d00*/  UIADD3 UR8, UPT, UPT, UR8, 0x28400, URZ ;  /* 0x0002840008087890 */ /* 0x000fe2000fffe0ff */
[----:B------:R2:W-:Y:S01]  /*1d10*/  UTMALDG.3D.2CTA [UR32], [UR28], desc[UR18] ;  /* 0x000012201c0075b4 */ /* 0x0005e20008211000 */
[----:B------:R-:W-:Y:S01]  /*1d20*/  UMOV UR10, UR34 ;  /* 0x00000022000a7c82 */ /* 0x000fe20008000000 */
[----:B------:R-:W-:Y:S01]  /*1d30*/  UMOV UR12, UR36 ;  /* 0x00000024000c7c82 */ /* 0x000fe20008000000 */
[----:B------:R-:W-:Y:S01]  /*1d40*/  UMOV UR9, UR33 ;  /* 0x0000002100097c82 */ /* 0x000fe20008000000 */
[----:B------:R-:W-:Y:S01]  /*1d50*/  UMOV UR23, UR5 ;  /* 0x0000000500177c82 */ /* 0x000fe20008000000 */
[----:B------:R-:W-:-:S03]  /*1d60*/  UMOV UR17, UR13 ;  /* 0x0000000d00117c82 */ /* 0x000fc60008000000 */
[----:B------:R4:W-:Y:S01]  /*1d70*/  UTMALDG.3D.2CTA [UR8], [UR26], desc[UR18] ;  /* 0x000012081a0075b4 */ /* 0x0009e20008211000 */
[----:B--2---:R-:W-:Y:S01]  /*1d80*/  UIADD3 UR34, UPT, UPT, UR34, 0x40, URZ ;  /* 0x0000004022227890 */ /* 0x004fe2000fffe0ff */
[----:B------:R-:W-:Y:S11]  /*1d90*/  BRA.U UP2, `(.L_x_32) ;  /* 0xfffffffd024c7547 */ /* 0x000ff6000b83ffff */
.L_x_26:
[----:B-12---:R-:W-:Y:S01]  /*1da0*/  PLOP3.LUT P0, PT, PT, PT, UP5, 0x80, 0x8 ;  /* 0x000000000008781c */ /* 0x006fe20003f0f058 */
[----:B----4-:R-:W-:Y:S01]  /*1db0*/  ULEA UR8, UR13, UR4, 0x3 ;  /* 0x000000040d087291 */ /* 0x010fe2000f8e18ff */
[----:B------:R-:W-:Y:S01]  /*1dc0*/  SHF.L.U32 R2, R15, 0x1f, RZ ;  /* 0x0000001f0f027819 */ /* 0x000fe200000006ff */
[----:B------:R-:W-:-:S10]  /*1dd0*/  UISETP.GT.AND UP0, UPT, UR22, UR21, UPT ;  /* 0x000000151600728c */ /* 0x000fd4000bf04270 */
[----:B------:R-:W-:Y:S01]  /*1de0*/  @!P0 SYNCS.ARRIVE.TRANS64.A1T0 RZ, [UR4+0x128], RZ ;  /* 0x000128ffffff89a7 */ /* 0x000fe20008100004 */
[----:B------:R1:W2:Y:S01]  /*1df0*/  SYNCS.PHASECHK.TRANS64.TRYWAIT P0, [UR8+0x80], R2 ;  /* 0x00008002ff0075a7 */ /* 0x0002a20008001108 */
[----:B------:R-:W-:Y:S05]  /*1e00*/  BRA.U !UP0, `(.L_x_33) ;  /* 0x0000000108c07547 */ /* 0x000fea000b800000 */
[----:B------:R-:W-:Y:S01]  /*1e10*/  UIADD3 UR26, UPT, UPT, UR14, UR23, URZ ;  /* 0x000000170e1a7290 */ /* 0x000fe2000fffe0ff */
[----:B------:R-:W-:-:S11]  /*1e20*/  UMOV UR27, UR13 ;  /* 0x0000000d001b7c82 */ /* 0x000fd60008000000 */
.L_x_39:
[----:B------:R-:W-:Y:S01]  /*1e30*/  ULEA UR17, UR27, UR4, 0x3 ;  /* 0x000000041b117291 */ /* 0x000fe2000f8e18ff */
[----:B--2---:R-:W-:Y:S01]  /*1e40*/  @P5 MOV R3, 0x6000 ;  /* 0x0000600000035802 */ /* 0x004fe20000000f00 */
[----:B-12---:R-:W-:Y:S10]  /*1e50*/  @P0 BRA `(.L_x_34) ;  /* 0x00000000000c0947 */ /* 0x006ff40003800000 */
[----:B------:R-:W-:-:S04]  /*1e60*/  SHF.L.U32 R5, R15, 0x1f, RZ ;  /* 0x0000001f0f057819 */ /* 0x000fc800000006ff */
[----:B------:R-:W2:Y:S02]  /*1e70*/  SYNCS.PHASECHK.TRANS64.TRYWAIT P0, [UR17+0x80], R5 ;  /* 0x00008005ff0075a7 */ /* 0x000ea40008001111 */
[----:B--2---:R-:W-:Y:S05]  /*1e80*/  @!P0 BRA `(.L_x_35) ;  /* 0x000000c000648947 */ /* 0x004fea0003800000 */
.L_x_34:
[----:B------:R2:W-:Y:S01]  /*1e90*/  @P5 SYNCS.ARRIVE.TRANS64 RZ, [UR17], R3 ;  /* 0x00000003ffff59a7 */ /* 0x0005e20008000011 */
[----:B------:R-:W-:-:S04]  /*1ea0*/  ULOP3.LUT UR8, UR7, 0x2, URZ, 0xfc, !UPT ;  /* 0x0000000207087892 */ /* 0x000fc8000f8efcff */
[----:B------:R-:W-:-:S09]  /*1eb0*/  UISETP.NE.AND UP0, UPT, UR8, 0x2, UPT ;  /* 0x000000020800788c */ /* 0x000fd2000bf05270 */
[----:B------:R-:W-:Y:S05]  /*1ec0*/  BRA.U UP0, `(.L_x_36) ;  /* 0x0000000100047547 */ /* 0x000fea000b800000 */
[----:B------:R-:W-:Y:S05]  /*1ed0*/  BPT.TRAP 0x1 ;  /* 0x000000040000795c */ /* 0x000fea0000300000 */
.L_x_36:
[----:B------:R-:W-:Y:S04]  /*1ee0*/  BSSY.RECONVERGENT B0, `(.L_x_37) ;  /* 0x0000003000007945 */ /* 0x000fe80003800200 */
[----:B------:R-:W-:Y:S05]  /*1ef0*/  @!P4 BRA `(.L_x_38) ;  /* 0x000000000004c947 */ /* 0x000fea0003800000 */
[----:B------:R-:W-:Y:S05]  /*1f00*/  BPT.TRAP 0x1 ;  /* 0x000000040000795c */ /* 0x000fea0000300000 */
.L_x_38:
[----:B------:R-:W-:Y:S05]  /*1f10*/  BSYNC.RECONVERGENT B0 ;  /* 0x0000000000007941 */ /* 0x000fea0003800200 */
.L_x_37:
        /* <DEDUP_REMOVED lines=9> */
[----:B------:R-:W-:Y:S02]  /*1fb0*/  USHF.L.U32 UR18, UR23, 0x6, URZ ;  /* 0x0000000617127899 */ /* 0x000fe400080006ff */
[----:B------:R-:W-:Y:S01]  /*1fc0*/  ULOP3.LUT UR17, UR17, 0xfefffff8, URZ, 0xc0, !UPT ;  /* 0xfefffff811117892 */ /* 0x000fe2000f8ec0ff */
[----:B-1----:R-:W-:Y:S01]  /*1fd0*/  SHF.L.U32 R2, R15, 0x1f, RZ ;  /* 0x0000001f0f027819 */ /* 0x002fe200000006ff */
[----:B------:R-:W-:Y:S02]  /*1fe0*/  UIADD3 UR16, UPT, UPT, UR16, 0x8400, URZ ;  /* 0x0000840010107890 */ /* 0x000fe4000fffe0ff */
[----:B------:R-:W-:Y:S01]  /*1ff0*/  UIADD3.X UR33, UPT, UPT, URZ, UR25, URZ, UP1, !UPT ;  /* 0x00000019ff217290 */ /* 0x000fe20008ffe4ff */
[----:B------:R4:W1:Y:S01]  /*2000*/  SYNCS.PHASECHK.TRANS64.TRYWAIT P0, [UR8+0x80], R2 ;  /* 0x00008002ff0075a7 */ /* 0x0008620008001108 */
[----:B------:R-:W-:-:S02]  /*2010*/  ULEA UR8, UR27, UR4, 0xc ;  /* 0x000000041b087291 */ /* 0x000fc4000f8e60ff */
[----:B------:R-:W-:Y:S02]  /*2020*/  UIADD3.X UR31, UPT, UPT, URZ, UR25, URZ, UP0, !UPT ;  /* 0x00000019ff1f7290 */ /* 0x000fe400087fe4ff */
[----:B------:R-:W-:Y:S01]  /*2030*/  UIADD3 UR8, UPT, UPT, UR8, 0x28400, URZ ;  /* 0x0002840008087890 */ /* 0x000fe2000fffe0ff */
[----:B------:R-:W-:Y:S01]  /*2040*/  UMOV UR28, 0x0 ;  /* 0x00000000001c7882 */ /* 0x000fe20000000000 */
[----:B------:R-:W-:Y:S01]  /*2050*/  UMOV UR29, 0x10000000 ;  /* 0x10000000001d7882 */ /* 0x000fe20000000000 */
[----:B------:R-:W-:Y:S01]  /*2060*/  UMOV UR19, UR35 ;  /* 0x0000002300137c82 */ /* 0x000fe20008000000 */
[----:B------:R-:W-:Y:S01]  /*2070*/  UMOV UR20, UR36 ;  /* 0x0000002400147c82 */ /* 0x000fe20008000000 */
[----:B------:R-:W-:Y:S01]  /*2080*/  UMOV UR12, UR36 ;  /* 0x00000024000c7c82 */ /* 0x000fe20008000000 */
[----:B------:R-:W-:Y:S01]  /*2090*/  UMOV UR9, UR17 ;  /* 0x0000001100097c82 */ /* 0x000fe20008000000 */
[----:B------:R-:W-:Y:S01]  /*20a0*/  UMOV UR10, UR18 ;  /* 0x00000012000a7c82 */ /* 0x000fe20008000000 */
[----:B------:R4:W-:Y:S01]  /*20b0*/  UTMALDG.3D.2CTA [UR16], [UR32], desc[UR28] ;  /* 0x00001c10200075b4 */ /* 0x0009e20008211000 */
[----:B------:R-:W-:Y:S01]  /*20c0*/  UIADD3 UR23, UPT, UPT, UR23, 0x1, URZ ;  /* 0x0000000117177890 */ /* 0x000fe2000fffe0ff */
[----:B------:R-:W-:-:S03]  /*20d0*/  UMOV UR27, UR13 ;  /* 0x0000000d001b7c82 */ /* 0x000fc60008000000 */
[----:B------:R-:W-:Y:S01]  /*20e0*/  UISETP.NE.AND UP0, UPT, UR23, UR26, UPT ;  /* 0x0000001a1700728c */ /* 0x000fe2000bf05270 */
[----:B------:R4:W-:Y:S08]  /*20f0*/  UTMALDG.3D.2CTA [UR8], [UR30], desc[UR28] ;  /* 0x00001c081e0075b4 */ /* 0x0009f00008211000 */
[----:B----4-:R-:W-:Y:S05]  /*2100*/  BRA.U UP0, `(.L_x_39) ;  /* 0xfffffffd00487547 */ /* 0x010fea000b83ffff */
.L_x_33:
[C---:B-1----:R-:W-:Y:S01]  /*2110*/  LEA R2, R14.reuse, UR4, 0x3 ;  /* 0x000000040e027c11 */ /* 0x042fe2000f8e18ff */
[----:B------:R-:W-:Y:S01]  /*2120*/  NOP ;  /* 0x0000000000007918 */ /* 0x000fe20000000000 */
[----:B--2---:R-:W-:Y:S02]  /*2130*/  SHF.L.U32 R3, R13, 0x1f, RZ ;  /* 0x0000001f0d037819 */ /* 0x004fe400000006ff */
[----:B------:R-:W-:Y:S02]  /*2140*/  LEA R4, R14, UR4, 0x4 ;  /* 0x000000040e047c11 */ /* 0x000fe4000f8e20ff */
[----:B------:R-:W1:Y:S02]  /*2150*/  SYNCS.PHASECHK.TRANS64.TRYWAIT P0, [R2+URZ+0x130], R3 ;  /* 0x00013003020075a7 */ /* 0x000e6400080011ff */
[----:B-1----:R-:W-:Y:S05]  /*2160*/  @!P0 BRA `(.L_x_40) ;  /* 0x000000bc00c48947 */ /* 0x002fea0003800000 */
.L_x_331:
[----:B------:R-:W2:Y:S01]  /*2170*/  LDS.128 R4, [R4+0x1c0] ;  /* 0x0001c00004047984 */ /* 0x000ea20000000c00 */
[----:B------:R-:W-:Y:S01]  /*2180*/  ISETP.GE.AND P0, PT, R68, 0x1, PT ;  /* 0x000000014400780c */ /* 0x000fe20003f06270 */
[----:B-1----:R-:W-:Y:S01]  /*2190*/  VIADD R2, R2, 0x140 ;  /* 0x0000014002027836 */ /* 0x002fe20000000000 */
[----:B------:R-:W-:Y:S01]  /*21a0*/  @!PT LDS RZ, [RZ] ;  /* 0x00000000fffff984 */ /* 0x000fe20000000800 */
[----:B------:R-:W-:Y:S01]  /*21b0*/  @!PT LDS RZ, [RZ] ;  /* 0x00000000fffff984 */ /* 0x000fe20000000800 */
[----:B------:R-:W-:Y:S01]  /*21c0*/  @!PT LDS RZ, [RZ] ;  /* 0x00000000fffff984 */ /* 0x000fe20000000800 */
[----:B------:R-:W-:Y:S01]  /*21d0*/  @!PT LDS RZ, [RZ] ;  /* 0x00000000fffff984 */ /* 0x000fe20000000800 */
[----:B------:R1:W-:Y:S06]  /*21e0*/  MEMBAR.ALL.CTA ;  /* 0x0000000000007992 */ /* 0x0003ec0000008000 */
[----:B-1----:R-:W1:Y:S01]  /*21f0*/  FENCE.VIEW.ASYNC.S ;  /* 0x00000000000073c6 */ /* 0x002e620000000000 */
[----:B------:R-:W-:-:S04]  /*2200*/  PRMT R2, RZ, 0x654, R2 ;  /* 0x00000654ff027816 */ /* 0x000fc80000000002 */
[----:B-1----:R1:W-:Y:S01]  /*2210*/  SYNCS.ARRIVE.TRANS64.RED.A1T0 RZ, [R2+URZ], RZ ;  /* 0x000000ff02ff79a7 */ /* 0x0023e200081004ff */
[----:B--2---:R-:W-:-:S13]  /*2220*/  LOP3.LUT P2, RZ, R6, 0x1, RZ, 0xc0, !PT ;  /* 0x0000000106ff7812 */ /* 0x004fda000784c0ff */
[----:B------:R-:W-:Y:S01]  /*2230*/  @P2 SHF.R.U32.HI R3, RZ, 0x10, R5 ;  /* 0x00000010ff032819 */ /* 0x000fe20000011605 */
[----:B------:R-:W-:Y:S01]  /*2240*/  VOTEU.ANY UP0, P2 ;  /* 0x0000000000ff7886 */ /* 0x000fe20001000100 */
[----:B------:R-:W-:Y:S02]  /*2250*/  @P2 MOV R11, R4 ;  /* 0x00000004000b2202 */ /* 0x000fe40000000f00 */
[----:B------:R-:W-:Y:S02]  /*2260*/  @P2 R2UR.BROADCAST UR8, R3 ;  /* 0x00000000030822ca */ /* 0x000fe400008e0000 */
[----:B------:R-:W-:-:S11]  /*2270*/  @P2 LOP3.LUT R8, R5, 0xffff, RZ, 0xc0, !PT ;  /* 0x0000ffff05082812 */ /* 0x000fd600078ec0ff */
[----:B------:R-:W-:Y:S01]  /*2280*/  @UP0 UMOV UR36, UR8 ;  /* 0x0000000800240c82 */ /* 0x000fe20008000000 */
[----:B-1----:R-:W-:Y:S05]  /*2290*/  @!P0 BRA `(.L_x_41) ;  /* 0x0000000000b88947 */ /* 0x002fea0003800000 */
[----:B------:R-:W3:Y:S01]  /*22a0*/  LDC.64 R4, c[0x0][0xb18] ;  /* 0x0002c600ff047b82 */ /* 0x000ee20000000a00 */
[----:B------:R-:W-:-:S07]  /*22b0*/  ISETP.NE.AND P3, PT, R68, 0x1, PT ;  /* 0x000000014400780c */ /* 0x000fce0003f65270 */
[----:B------:R-:W1:Y:S08]  /*22c0*/  LDC.64 R6, c[0x0][0xb10] ;  /* 0x0002c400ff067b82 */ /* 0x000e700000000a00 */
[----:B------:R-:W2:Y:S08]  /*22d0*/  LDC R18, c[0x0][0xb20] ;  /* 0x0002c800ff127b82 */ /* 0x000eb00000000800 */
[----:B------:R-:W4:Y:S01]  /*22e0*/  LDC R20, c[0x0][0xb0c] ;  /* 0x0002c300ff147b82 */ /* 0x000f220000000800 */
[----:B---3--:R-:W-:Y:S01]  /*22f0*/  IMAD.HI.U32 R19, R0, R5, RZ ;  /* 0x0000000500137227 */ /* 0x008fe200078e00ff */
[----:B------:R-:W-:-:S03]  /*2300*/  ISETP.NE.AND P0, PT, R4, 0x1, PT ;  /* 0x000000010400780c */ /* 0x000fc60003f05270 */
[----:B------:R-:W-:-:S03]  /*2310*/  IMAD.HI.U32 R5, R8, R5, RZ ;  /* 0x0000000508057227 */ /* 0x000fc600078e00ff */
[----:B------:R-:W3:Y:S01]  /*2320*/  LDC.64 R2, c[0x0][0xb28] ;  /* 0x0002ca00ff027b82 */ /* 0x000ee20000000a00 */
[----:B-1----:R-:W-:-:S04]  /*2330*/  IMAD.HI.U32 R22, R9, R6, RZ ;  /* 0x0000000609167227 */ /* 0x002fc800078e00ff */
[----:B------:R-:W-:Y:S01]  /*2340*/  IMAD.HI.U32 R24, R11, R6, RZ ;  /* 0x000000060b187227 */ /* 0x000fe200078e00ff */
[----:B------:R-:W-:Y:S02]  /*2350*/  SHF.R.U32.HI R22, RZ, R7, R22 ;  /* 0x00000007ff167219 */ /* 0x000fe40000011616 */
[-C--:B--2---:R-:W-:Y:S02]  /*2360*/  SHF.R.U32.HI R19, RZ, R18.reuse, R19 ;  /* 0x00000012ff137219 */ /* 0x084fe40000011613 */
[----:B------:R-:W-:Y:S02]  /*2370*/  SHF.R.U32.HI R5, RZ, R18, R5 ;  /* 0x00000012ff057219 */ /* 0x000fe40000011605 */
[----:B------:R-:W-:Y:S02]  /*2380*/  SEL R19, R0, R19, !P0 ;  /* 0x0000001300137207 */ /* 0x000fe40004000000 */
[----:B------:R-:W-:Y:S02]  /*2390*/  SHF.R.U32.HI R24, RZ, R7, R24 ;  /* 0x00000007ff187219 */ /* 0x000fe40000011618 */
[----:B----4-:R-:W-:-:S02]  /*23a0*/  ISETP.NE.AND P1, PT, R20, 0x1, PT ;  /* 0x000000011400780c */ /* 0x010fc40003f25270 */
[----:B------:R-:W-:Y:S02]  /*23b0*/  SEL R5, R8, R5, !P0 ;  /* 0x0000000508057207 */ /* 0x000fe40004000000 */
[----:B------:R-:W-:Y:S02]  /*23c0*/  SEL R21, R9, R22, !P1 ;  /* 0x0000001609157207 */ /* 0x000fe40004800000 */
[----:B------:R-:W-:Y:S01]  /*23d0*/  SEL R7, R11, R24, !P1 ;  /* 0x000000180b077207 */ /* 0x000fe20004800000 */
[----:B---3--:R-:W-:-:S04]  /*23e0*/  IMAD.HI.U32 R22, R19, R2, RZ ;  /* 0x0000000213167227 */ /* 0x008fc800078e00ff */
[----:B------:R-:W-:Y:S01]  /*23f0*/  IMAD.HI.U32 R6, R21, R2, RZ ;  /* 0x0000000215067227 */ /* 0x000fe200078e00ff */
[----:B------:R-:W-:-:S04]  /*2400*/  @P3 SHF.R.U32.HI R19, RZ, R3, R22 ;  /* 0x00000003ff133219 */ /* 0x000fc80000011616 */
[----:B------:R-:W-:Y:S01]  /*2410*/  @P3 SHF.R.U32.HI R21, RZ, R3, R6 ;  /* 0x00000003ff153219 */ /* 0x000fe20000011606 */
[----:B------:R-:W-:-:S04]  /*2420*/  IMAD R19, R68, R19, RZ ;  /* 0x0000001344137224 */ /* 0x000fc800078e02ff */
[----:B------:R-:W-:Y:S01]  /*2430*/  IMAD R6, R68, R21, RZ ;  /* 0x0000001544067224 */ /* 0x000fe200078e02ff */
[C---:B------:R-:W-:Y:S02]  /*2440*/  ISETP.GE.AND P0, PT, R5.reuse, R19, PT ;  /* 0x000000130500720c */ /* 0x040fe40003f06270 */
[----:B------:R-:W-:Y:S02]  /*2450*/  IADD3 R19, PT, PT, -R5, RZ, RZ ;  /* 0x000000ff05137210 */ /* 0x000fe40007ffe1ff */
[----:B------:R-:W-:Y:S01]  /*2460*/  ISETP.GE.OR P0, PT, R7, R6, P0 ;  /* 0x000000060700720c */ /* 0x000fe20000706670 */
[----:B------:R-:W-:-:S04]  /*2470*/  IMAD.HI.U32 R6, R5, R2, RZ ;  /* 0x0000000205067227 */ /* 0x000fc800078e00ff */
[----:B------:R-:W-:Y:S01]  /*2480*/  IMAD R8, R4, R19, R8 ;  /* 0x0000001304087224 */ /* 0x000fe200078e0208 */
[----:B------:R-:W-:-:S04]  /*2490*/  SHF.R.U32.HI R6, RZ, R3, R6 ;  /* 0x00000003ff067219 */ /* 0x000fc80000011606 */
[----:B------:R-:W-:-:S03]  /*24a0*/  SEL R6, R5, R6, !P3 ;  /* 0x0000000605067207 */ /* 0x000fc60005800000 */
[----:B------:R-:W-:-:S04]  /*24b0*/  @!P0 IMAD.HI.U32 R18, R7, R2, RZ ;  /* 0x0000000207128227 */ /* 0x000fc800078e00ff */
[----:B------:R-:W-:Y:S01]  /*24c0*/  IMAD.MOV R2, RZ, RZ, -R6 ;  /* 0x000000ffff027224 */ /* 0x000fe200078e0a06 */
[----:B------:R-:W-:-:S03]  /*24d0*/  @!P0 SHF.R.U32.HI R18, RZ, R3, R18 ;  /* 0x00000003ff128219 */ /* 0x000fc60000011612 */
[----:B------:R-:W-:Y:S01]  /*24e0*/  IMAD R2, R68, R2, R5 ;  /* 0x0000000244027224 */ /* 0x000fe200078e0205 */
        /* <DEDUP_REMOVED lines=9> */
.L_x_41:
[----:B------:R-:W1:Y:S02]  /*2580*/  LDCU UR8, c[0x0][0xb30] ;  /* 0x00016600ff0877ac */ /* 0x000e640008000800 */
[----:B-1----:R-:W-:-:S09]  /*2590*/  UISETP.NE.AND UP0, UPT, UR8, 0x1, UPT ;  /* 0x000000010800788c */ /* 0x002fd2000bf05270 */
[----:B------:R-:W-:Y:S05]  /*25a0*/  BRA.U UP0, `(.L_x_42) ;  /* 0x0000000100407547 */ /* 0x000fea000b800000 */
[----:B------:R-:W1:Y:S08]  /*25b0*/  LDC.64 R4, c[0x0][0xb10] ;  /* 0x0002c400ff047b82 */ /* 0x000e700000000a00 */
[----:B------:R-:W2:Y:S08]  /*25c0*/  LDC.64 R2, c[0x0][0xb18] ;  /* 0x0002c600ff027b82 */ /* 0x000eb00000000a00 */
[----:B------:R-:W4:Y:S08]  /*25d0*/  LDC R6, c[0x0][0xb20] ;  /* 0x0002c800ff067b82 */ /* 0x000f300000000800 */
[----:B------:R-:W3:Y:S01]  /*25e0*/  LDC R18, c[0x0][0xb0c] ;  /* 0x0002c300ff127b82 */ /* 0x000ee20000000800 */
[----:B-1----:R-:W-:-:S05]  /*25f0*/  IMAD.HI.U32 R4, R11, R4, RZ ;  /* 0x000000040b047227 */ /* 0x002fca00078e00ff */
[----:B------:R-:W-:Y:S01]  /*2600*/  SHF.R.U32.HI R4, RZ, R5, R4 ;  /* 0x00000005ff047219 */ /* 0x000fe20000011604 */
[----:B--2---:R-:W-:Y:S01]  /*2610*/  IMAD.HI.U32 R3, R8, R3, RZ ;  /* 0x0000000308037227 */ /* 0x004fe200078e00ff */
[----:B------:R-:W-:-:S04]  /*2620*/  ISETP.NE.AND P0, PT, R2, 0x1, PT ;  /* 0x000000010200780c */ /* 0x000fc80003f05270 */
[----:B----4-:R-:W-:-:S04]  /*2630*/  SHF.R.U32.HI R3, RZ, R6, R3 ;  /* 0x00000006ff037219 */ /* 0x010fc80000011603 */
[----:B------:R-:W-:Y:S02]  /*2640*/  SEL R3, R8, R3, !P0 ;  /* 0x0000000308037207 */ /* 0x000fe40004000000 */
[----:B---3--:R-:W-:-:S04]  /*2650*/  ISETP.NE.AND P1, PT, R18, 0x1, PT ;  /* 0x000000011200780c */ /* 0x008fc80003f25270 */
[----:B------:R-:W-:-:S05]  /*2660*/  SEL R4, R11, R4, !P1 ;  /* 0x000000040b047207 */ /* 0x000fca0004800000 */
[----:B------:R-:W-:Y:S02]  /*2670*/  IMAD.IADD R5, R3, 0x1, -R4 ;  /* 0x0000000103057824 */ /* 0x000fe400078e0a04 */
[----:B------:R-:W-:Y:S02]  /*2680*/  IMAD.IADD R3, R4, 0x1, -R3 ;  /* 0x0000000104037824 */ /* 0x000fe400078e0a03 */
[----:B------:R-:W-:Y:S02]  /*2690*/  IMAD R11, R5, R18, R11 ;  /* 0x00000012050b7224 */ /* 0x000fe400078e020b */
[----:B------:R-:W-:-:S07]  /*26a0*/  IMAD R8, R3, R2, R8 ;  /* 0x0000000203087224 */ /* 0x000fce00078e0208 */
.L_x_42:
[----:B------:R-:W-:Y:S01]  /*26b0*/  VIADD R14, R14, 0x1 ;  /* 0x000000010e0e7836 */ /* 0x000fe20000000000 */
[----:B------:R-:W-:Y:S01]  /*26c0*/  UPLOP3.LUT UP5, UPT, UPT, UPT, UPT, 0x80, 0x8 ;  /* 0x000000000008789c */ /* 0x000fe20003faf070 */
[----:B------:R-:W-:Y:S02]  /*26d0*/  IMAD.IADD R19, R11, 0x1, R178 ;  /* 0x000000010b137824 */ /* 0x000fe400078e02b2 */
[----:B------:R-:W-:Y:S01]  /*26e0*/  IMAD.IADD R18, R8, 0x1, R179 ;  /* 0x0000000108127824 */ /* 0x000fe200078e02b3 */
[----:B------:R-:W-:-:S04]  /*26f0*/  ISETP.NE.AND P0, PT, R14, 0x2, PT ;  /* 0x000000020e00780c */ /* 0x000fc80003f05270 */
[----:B------:R-:W-:Y:S02]  /*2700*/  SEL R2, RZ, 0x1, P0 ;  /* 0x00000001ff027807 */ /* 0x000fe40000000000 */
[----:B------:R-:W-:Y:S02]  /*2710*/  SEL R14, R14, RZ, P0 ;  /* 0x000000ff0e0e7207 */ /* 0x000fe40000000000 */
[----:B------:R-:W-:Y:S01]  /*2720*/  LOP3.LUT R13, R13, R2, RZ, 0x3c, !PT ;  /* 0x000000020d0d7212 */ /* 0x000fe200078e3cff */
[----:B------:R-:W-:Y:S06]  /*2730*/  @P2 BRA `(.L_x_43) ;  /* 0xfffffff000542947 */ /* 0x000fec000383ffff */
[----:B------:R-:W-:Y:S01]  /*2740*/  UIADD3 UR4, UPT, UPT, UR4, 0x80, URZ ;  /* 0x0000008004047890 */ /* 0x000fe2000fffe0ff */
[----:B------:R-:W-:-:S03]  /*2750*/  SHF.L.U32 R3, R15, 0x1f, RZ ;  /* 0x0000001f0f037819 */ /* 0x000fc600000006ff */
[----:B------:R-:W-:-:S09]  /*2760*/  ULEA UR5, UR13, UR4, 0x3 ;  /* 0x000000040d057291 */ /* 0x000fd2000f8e18ff */
[----:B------:R-:W1:Y:S02]  /*2770*/  SYNCS.PHASECHK.TRANS64.TRYWAIT P0, [UR5], R3 ;  /* 0x00000003ff0075a7 */ /* 0x000e640008001105 */
[----:B-1----:R-:W-:Y:S05]  /*2780*/  @!P0 BRA `(.L_x_44) ;  /* 0x000000b800508947 */ /* 0x002fea0003800000 */
.L_x_333:
[----:B------:R-:W-:-:S04]  /*2790*/  UIADD3 UR6, UPT, UPT, UR13, 0x1, URZ ;  /* 0x000000010d067890 */ /* 0x000fc8000fffe0ff */
[----:B------:R-:W-:-:S04]  /*27a0*/  UISETP.NE.AND UP0, UPT, UR6, 0x10, UPT ;  /* 0x000000100600788c */ /* 0x000fc8000bf05270 */
[----:B------:R-:W-:Y:S02]  /*27b0*/  USEL UR7, URZ, 0x1, UP0 ;  /* 0x00000001ff077887 */ /* 0x000fe40008000000 */
[----:B------:R-:W-:-:S04]  /*27c0*/  USEL UR6, UR6, URZ, UP0 ;  /* 0x000000ff06067287 */ /* 0x000fc80008000000 */
[----:B------:R-:W-:Y:S01]  /*27d0*/  ULEA UR5, UR6, UR4, 0x3 ;  /* 0x0000000406057291 */ /* 0x000fe2000f8e18ff */
[----:B------:R-:W-:-:S04]  /*27e0*/  LOP3.LUT R2, R15, UR7, RZ, 0x3c, !PT ;  /* 0x000000070f027c12 */ /* 0x000fc8000f8e3cff */
[----:B-1----:R-:W-:-:S04]  /*27f0*/  SHF.L.U32 R3, R2, 0x1f, RZ ;  /* 0x0000001f02037819 */ /* 0x002fc800000006ff */
[----:B------:R-:W1:Y:S02]  /*2800*/  SYNCS.PHASECHK.TRANS64.TRYWAIT P0, [UR5], R3 ;  /* 0x00000003ff0075a7 */ /* 0x000e640008001105 */
[----:B-1----:R-:W-:Y:S05]  /*2810*/  @!P0 BRA `(.L_x_45) ;  /* 0x000000b800448947 */ /* 0x002fea0003800000 */
.L_x_335:
        /* <DEDUP_REMOVED lines=9> */
.L_x_337:
        /* <DEDUP_REMOVED lines=9> */
.L_x_339:
        /* <DEDUP_REMOVED lines=9> */
.L_x_341:
        /* <DEDUP_REMOVED lines=9> */
.L_x_343:
        /* <DEDUP_REMOVED lines=9> */
.L_x_345:
        /* <DEDUP_REMOVED lines=9> */
.L_x_347:
        /* <DEDUP_REMOVED lines=9> */
.L_x_349:
        /* <DEDUP_REMOVED lines=9> */
.L_x_351:
        /* <DEDUP_REMOVED lines=9> */
.L_x_353:
        /* <DEDUP_REMOVED lines=9> */
.L_x_355:
        /* <DEDUP_REMOVED lines=9> */
.L_x_357:
        /* <DEDUP_REMOVED lines=9> */
.L_x_359:
        /* <DEDUP_REMOVED lines=9> */
.L_x_361:
[----:B------:R-:W-:-:S04]  /*2f70*/  UIADD3 UR6, UPT, UPT, UR6, 0x1, URZ ;  /* 0x0000000106067890 */ /* 0x000fc8000fffe0ff */
[----:B------:R-:W-:-:S04]  /*2f80*/  UISETP.NE.AND UP0, UPT, UR6, 0x10, UPT ;  /* 0x000000100600788c */ /* 0x000fc8000bf05270 */
[----:B------:R-:W-:Y:S02]  /*2f90*/  USEL UR5, URZ, 0x1, UP0 ;  /* 0x00000001ff057887 */ /* 0x000fe40008000000 */
[----:B------:R-:W-:-:S04]  /*2fa0*/  USEL UR6, UR6, URZ, UP0 ;  /* 0x000000ff06067287 */ /* 0x000fc80008000000 */
[----:B------:R-:W-:Y:S01]  /*2fb0*/  ULEA UR6, UR6, UR4, 0x3 ;  /* 0x0000000406067291 */ /* 0x000fe2000f8e18ff */
[----:B-1----:R-:W-:-:S04]  /*2fc0*/  LOP3.LUT R3, R2, UR5, RZ, 0x3c, !PT ;  /* 0x0000000502037c12 */ /* 0x002fc8000f8e3cff */
[----:B------:R-:W-:Y:S01]  /*2fd0*/  SHF.L.U32 R3, R3, 0x1f, RZ ;  /* 0x0000001f03037819 */ /* 0x000fe200000006ff */
[----:B---3--:R-:W-:-:S07]  /*2fe0*/  IMAD.U32 R0, RZ, RZ, UR6 ;  /* 0x00000006ff007e24 */ /* 0x008fce000f8e00ff */
.L_x_59:
[----:B-1----:R1:W2:Y:S02]  /*2ff0*/  SYNCS.PHASECHK.TRANS64.TRYWAIT P0, [R0+URZ], R3 ;  /* 0x00000003000075a7 */ /* 0x0022a400080011ff */
[----:B--2---:R-:W-:Y:S05]  /*3000*/  @!P0 NANOSLEEP.SYNCS 0x989680 ;  /* 0x009896800000895d */ /* 0x004fea0003900000 */
[----:B------:R-:W2:Y:S02]  /*3010*/  @!P0 SYNCS.PHASECHK.TRANS64 P0, [R0+URZ], R3 ;  /* 0x00000003000085a7 */ /* 0x000ea400080010ff */
[----:B--2---:R-:W-:Y:S05]  /*3020*/  @P0 EXIT ;  /* 0x000000000000094d */ /* 0x004fea0003800000 */
[----:B------:R-:W-:Y:S05]  /*3030*/  BRA `(.L_x_59) ;  /* 0xfffffffc00ec7947 */ /* 0x000fea000383ffff */
.L_x_23:
[----:B------:R-:W-:-:S04]  /*3040*/  UISETP.NE.AND UP1, UPT, UR37, URZ, UPT ;  /* 0x000000ff2500728c */ /* 0x000fc8000bf25270 */
[----:B------:R-:W-:-:S09]  /*3050*/  UISETP.NE.OR UP1, UPT, UR10, 0x1, UP1 ;  /* 0x000000010a00788c */ /* 0x000fd20008f25670 */
[----:B------:R-:W-:Y:S05]  /*3060*/  BRA.U UP1, `(.L_x_60) ;  /* 0x00000005014c7547 */ /* 0x000fea000b800000 */
[----:B------:R-:W-:Y:S01]  /*3070*/  HFMA2 R11, -RZ, RZ, 0, 0 ;  /* 0x00000000ff0b7431 */ /* 0x000fe200000001ff */
[----:B------:R-:W-:Y:S01]  /*3080*/  ISETP.GE.U32.AND P2, PT, R10, 0x2, PT ;  /* 0x000000020a00780c */ /* 0x000fe20003f46070 */
[----:B------:R-:W-:Y:S01]  /*3090*/  IMAD.MOV.U32 R12, RZ, RZ, 0x1 ;  /* 0x00000001ff0c7424 */ /* 0x000fe200078e00ff */
[----:B------:R-:W-:Y:S01]  /*30a0*/  CS2R R8, SRZ ;  /* 0x0000000000087805 */ /* 0x000fe2000001ff00 */
[----:B------:R-:W-:Y:S01]  /*30b0*/  IMAD.MOV.U32 R3, RZ, RZ, RZ ;  /* 0x000000ffff037224 */ /* 0x000fe200078e00ff */
[----:B------:R-:W-:Y:S01]  /*30c0*/  UMOV UR4, 0x400 ;  /* 0x0000040000047882 */ /* 0x000fe20000000000 */
[----:B------:R-:W-:Y:S01]  /*30d0*/  UMOV UR6, URZ ;  /* 0x000000ff00067c82 */ /* 0x000fe20008000000 */
[----:B------:R-:W-:-:S12]  /*30e0*/  ULEA UR37, UR37, UR4, 0x18 ;  /* 0x0000000425257291 */ /* 0x000fd8000f8ec0ff */
.L_x_64:
[----:B------:R-:W-:Y:S02]  /*30f0*/  LEA R0, R3, UR37, 0x3 ;  /* 0x0000002503007c11 */ /* 0x000fe4000f8e18ff */
[----:B------:R-:W-:-:S03]  /*3100*/  SHF.L.U32 R5, R8, 0x1f, RZ ;  /* 0x0000001f08057819 */ /* 0x000fc600000006ff */
[----:B------:R-:W-:Y:S01]  /*3110*/  VIADD R4, R0, 0x1a0 ;  /* 0x000001a000047836 */ /* 0x000fe20000000000 */
[----:B------:R-:W1:Y:S02]  /*3120*/  SYNCS.PHASECHK.TRANS64.TRYWAIT P0, [R0+URZ+0x190], R5 ;  /* 0x00019005000075a7 */ /* 0x000e6400080011ff */
[----:B-1----:R-:W-:Y:S05]  /*3130*/  @!P0 BRA `(.L_x_61) ;  /* 0x000000b4004c8947 */ /* 0x002fea0003800000 */
.L_x_362:
[----:B------:R-:W-:Y:S01]  /*3140*/  ULEA UR5, UR6, UR37, 0x3 ;  /* 0x0000002506057291 */ /* 0x000fe2000f8e18ff */
[----:B------:R-:W-:Y:S01]  /*3150*/  PRMT R4, RZ, 0x654, R4 ;  /* 0x00000654ff047816 */ /* 0x000fe20000000004 */
[----:B-1----:R-:W-:Y:S01]  /*3160*/  @!P2 IMAD.MOV.U32 R5, RZ, RZ, 0x10 ;  /* 0x00000010ff05a424 */ /* 0x002fe200078e00ff */
[----:B------:R-:W-:Y:S01]  /*3170*/  SHF.L.U32 R7, R12, 0x1f, RZ ;  /* 0x0000001f0c077819 */ /* 0x000fe200000006ff */
[----:B------:R-:W-:Y:S01]  /*3180*/  UIADD3 UR4, UPT, UPT, UR5, 0x130, URZ ;  /* 0x0000013005047890 */ /* 0x000fe2000fffe0ff */
[----:B------:R1:W-:Y:S05]  /*3190*/  SYNCS.ARRIVE.TRANS64.RED.A1T0 RZ, [R4+URZ], RZ ;  /* 0x000000ff04ff79a7 */ /* 0x0003ea00081004ff */
[----:B------:R-:W-:Y:S01]  /*31a0*/  IMAD.U32 R13, RZ, RZ, UR4 ;  /* 0x00000004ff0d7e24 */ /* 0x000fe2000f8e00ff */
[----:B------:R-:W2:Y:S04]  /*31b0*/  SYNCS.PHASECHK.TRANS64.TRYWAIT P0, [UR5+0x140], R7 ;  /* 0x00014007ff0075a7 */ /* 0x000ea80008001105 */
[----:B------:R-:W-:Y:S01]  /*31c0*/  PRMT R13, R10, 0x654, R13 ;  /* 0x000006540a0d7816 */ /* 0x000fe2000000000d */
[----:B-12---:R-:W-:Y:S06]  /*31d0*/  @!P0 BRA `(.L_x_62) ;  /* 0x000000b400388947 */ /* 0x006fec0003800000 */
.L_x_364:
[----:B------:R-:W-:Y:S01]  /*31e0*/  ULEA UR4, UR6, UR37, 0x4 ;  /* 0x0000002506047291 */ /* 0x000fe2000f8e20ff */
[----:B------:R-:W-:Y:S01]  /*31f0*/  SEL R2, R13, R2, !P2 ;  /* 0x000000020d027207 */ /* 0x000fe20005000000 */
[----:B------:R-:W-:Y:S01]  /*3200*/  UIADD3 UR5, UPT, UPT, UR5, 0x130, URZ ;  /* 0x0000013005057890 */ /* 0x000fe2000fffe0ff */
[----:B-1----:R-:W-:Y:S01]  /*3210*/  LEA R0, R11, UR37, 0x3 ;  /* 0x000000250b007c11 */ /* 0x002fe2000f8e18ff */
[----:B------:R-:W-:Y:S01]  /*3220*/  UIADD3 UR4, UPT, UPT, UR4, 0x1c0, URZ ;  /* 0x000001c004047890 */ /* 0x000fe2000fffe0ff */
[----:B------:R1:W-:Y:S01]  /*3230*/  @!P2 SYNCS.ARRIVE.TRANS64.RED RZ, [R2+URZ], R5 ;  /* 0x0000000502ffa9a7 */ /* 0x0003e200080004ff */
[----:B------:R-:W-:Y:S01]  /*3240*/  UIADD3 UR6, UPT, UPT, UR6, 0x1, URZ ;  /* 0x0000000106067890 */ /* 0x000fe2000fffe0ff */
[----:B------:R-:W-:-:S03]  /*3250*/  VIADD R3, R3, 0x1 ;  /* 0x0000000103037836 */ /* 0x000fc60000000000 */
[----:B------:R-:W-:Y:S02]  /*3260*/  UISETP.NE.AND UP0, UPT, UR6, 0x2, UPT ;  /* 0x000000020600788c */ /* 0x000fe4000bf05270 */
[----:B------:R-:W-:Y:S01]  /*3270*/  ISETP.NE.AND P0, PT, R3, 0x2, PT ;  /* 0x000000020300780c */ /* 0x000fe20003f05270 */
[----:B------:R-:W-:Y:S06]  /*3280*/  UGETNEXTWORKID.BROADCAST [UR4], [UR5] ;  /* 0x00000000040073ca */ /* 0x000fec0008000100 */
[----:B------:R-:W-:Y:S02]  /*3290*/  USEL UR4, URZ, 0x1, UP0 ;  /* 0x00000001ff047887 */ /* 0x000fe40008000000 */
[----:B------:R-:W-:-:S04]  /*32a0*/  USEL UR6, UR6, URZ, UP0 ;  /* 0x000000ff06067287 */ /* 0x000fc80008000000 */
[----:B------:R-:W-:Y:S02]  /*32b0*/  LOP3.LUT R12, R12, UR4, RZ, 0x3c, !PT ;  /* 0x000000040c0c7c12 */ /* 0x000fe4000f8e3cff */
[----:B-1----:R-:W-:-:S04]  /*32c0*/  SHF.L.U32 R5, R9, 0x1f, RZ ;  /* 0x0000001f09057819 */ /* 0x002fc800000006ff */
[----:B------:R-:W1:Y:S02]  /*32d0*/  SYNCS.PHASECHK.TRANS64.TRYWAIT P1, [R0+URZ+0x130], R5 ;  /* 0x00013005000075a7 */ /* 0x000e6400080211ff */
[----:B-1----:R-:W-:Y:S05]  /*32e0*/  @!P1 BRA `(.L_x_63) ;  /* 0x000000b4000c9947 */ /* 0x002fea0003800000 */
.L_x_365:
[----:B------:R-:W-:Y:S01]  /*32f0*/  LEA R4, R11, UR37, 0x4 ;  /* 0x000000250b047c11 */ /* 0x000fe2000f8e20ff */
[----:B-1----:R-:W-:Y:S01]  /*3300*/  VIADD R0, R0, 0x140 ;  /* 0x0000014000007836 */ /* 0x002fe20000000000 */
[----:B------:R-:W-:Y:S01]  /*3310*/  SEL R3, R3, RZ, P0 ;  /* 0x000000ff03037207 */ /* 0x000fe20000000000 */
[----:B------:R-:W-:-:S03]  /*3320*/  VIADD R11, R11, 0x1 ;  /* 0x000000010b0b7836 */ /* 0x000fc60000000000 */
[----:B------:R-:W1:Y:S01]  /*3330*/  LDS.128 R4, [R4+0x1c0] ;  /* 0x0001c00004047984 */ /* 0x000e620000000c00 */
[----:B------:R-:W-:Y:S02]  /*3340*/  PRMT R0, RZ, 0x654, R0 ;  /* 0x00000654ff007816 */ /* 0x000fe40000000000 */
[C---:B------:R-:W-:Y:S01]  /*3350*/  ISETP.NE.AND P1, PT, R11.reuse, 0x2, PT ;  /* 0x000000020b00780c */ /* 0x040fe20003f25270 */
[----:B------:R-:W-:Y:S01]  /*3360*/  @!PT LDS RZ, [RZ] ;  /* 0x00000000fffff984 */ /* 0x000fe20000000800 */
[----:B------:R-:W-:Y:S01]  /*3370*/  @!PT LDS RZ, [RZ] ;  /* 0x00000000fffff984 */ /* 0x000fe20000000800 */
[----:B------:R-:W-:Y:S01]  /*3380*/  @!PT LDS RZ, [RZ] ;  /* 0x00000000fffff984 */ /* 0x000fe20000000800 */
[----:B------:R-:W-:Y:S01]  /*3390*/  @!PT LDS RZ, [RZ] ;  /* 0x00000000fffff984 */ /* 0x000fe20000000800 */
[----:B------:R2:W-:Y:S06]  /*33a0*/  MEMBAR.ALL.CTA ;  /* 0x0000000000007992 */ /* 0x0005ec0000008000 */
[----:B--2---:R-:W2:Y:S01]  /*33b0*/  FENCE.VIEW.ASYNC.S ;  /* 0x00000000000073c6 */ /* 0x004ea20000000000 */
[----:B------:R-:W-:Y:S01]  /*33c0*/  SEL R11, R11, RZ, P1 ;  /* 0x000000ff0b0b7207 */ /* 0x000fe20000800000 */
[----:B--2---:R2:W-:Y:S01]  /*33d0*/  SYNCS.ARRIVE.TRANS64.RED.A1T0 RZ, [R0+URZ], RZ ;  /* 0x000000ff00ff79a7 */ /* 0x0045e200081004ff */
[----:B-1----:R-:W-:-:S02]  /*33e0*/  LOP3.LUT P3, RZ, R6, 0x1, RZ, 0xc0, !PT ;  /* 0x0000000106ff7812 */ /* 0x002fc4000786c0ff */
[----:B------:R-:W-:-:S04]  /*33f0*/  SEL R5, RZ, 0x1, P0 ;  /* 0x00000001ff057807 */ /* 0x000fc80000000000 */
[----:B------:R-:W-:Y:S02]  /*3400*/  LOP3.LUT R8, R8, R5, RZ, 0x3c, !PT ;  /* 0x0000000508087212 */ /* 0x000fe400078e3cff */
[----:B--2---:R-:W-:-:S04]  /*3410*/  SEL R0, RZ, 0x1, P1 ;  /* 0x00000001ff007807 */ /* 0x004fc80000800000 */
[----:B------:R-:W-:Y:S01]  /*3420*/  LOP3.LUT R9, R9, R0, RZ, 0x3c, !PT ;  /* 0x0000000009097212 */ /* 0x000fe200078e3cff */
[----:B------:R-:W-:Y:S06]  /*3430*/  @P3 BRA `(.L_x_64) ;  /* 0xfffffffc002c3947 */ /* 0x000fec000383ffff */
[----:B------:R-:W-:Y:S01]  /*3440*/  ULEA UR5, UR6, UR37, 0x3 ;  /* 0x0000002506057291 */ /* 0x000fe2000f8e18ff */
[----:B------:R-:W-:-:S08]  /*3450*/  SHF.L.U32 R3, R12, 0x1f, RZ ;  /* 0x0000001f0c037819 */ /* 0x000fd000000006ff */
[----:B------:R-:W1:Y:S02]  /*3460*/  SYNCS.PHASECHK.TRANS64 P0, [UR5+0x140], R3 ;  /* 0x00014003ff0075a7 */ /* 0x000e640008001005 */
[----:B-1----:R-:W-:Y:S05]  /*3470*/  @P0 BRA `(.L_x_65) ;  /* 0x0000000000080947 */ /* 0x002fea0003800000 */
[----:B------:R-:W1:Y:S02]  /*3480*/  SYNCS.PHASECHK.TRANS64.TRYWAIT P0, [UR5+0x140], R3 ;  /* 0x00014003ff0075a7 */ /* 0x000e640008001105 */
[----:B-1----:R-:W-:Y:S05]  /*3490*/  @!P0 BRA `(.L_x_66) ;  /* 0x000000b000b48947 */ /* 0x002fea0003800000 */
.L_x_65:
[----:B------:R-:W-:-:S04]  /*34a0*/  UIADD3 UR4, UPT, UPT, UR6, 0x1, URZ ;  /* 0x0000000106047890 */ /* 0x000fc8000fffe0ff */
[----:B------:R-:W-:-:S04]  /*34b0*/  UISETP.NE.AND UP0, UPT, UR4, 0x2, UPT ;  /* 0x000000020400788c */ /* 0x000fc8000bf05270 */
[----:B------:R-:W-:Y:S02]  /*34c0*/  USEL UR7, URZ, 0x1, UP0 ;  /* 0x00000001ff077887 */ /* 0x000fe40008000000 */
[----:B------:R-:W-:-:S04]  /*34d0*/  USEL UR4, UR4, URZ, UP0 ;  /* 0x000000ff04047287 */ /* 0x000fc80008000000 */
[----:B------:R-:W-:Y:S01]  /*34e0*/  ULEA UR4, UR4, UR37, 0x3 ;  /* 0x0000002504047291 */ /* 0x000fe2000f8e18ff */
[----:B-1----:R-:W-:-:S04]  /*34f0*/  LOP3.LUT R3, R12, UR7, RZ, 0x3c, !PT ;  /* 0x000000070c037c12 */ /* 0x002fc8000f8e3cff */
[----:B------:R-:W-:-:S04]  /*3500*/  SHF.L.U32 R0, R3, 0x1f, RZ ;  /* 0x0000001f03007819 */ /* 0x000fc800000006ff */
[----:B------:R-:W1:Y:S02]  /*3510*/  SYNCS.PHASECHK.TRANS64 P0, [UR4+0x140], R0 ;  /* 0x00014000ff0075a7 */ /* 0x000e640008001004 */
[----:B-1----:R-:W-:Y:S05]  /*3520*/  @P0 EXIT ;  /* 0x000000000000094d */ /* 0x002fea0003800000 */
[----:B------:R-:W-:Y:S02]  /*3530*/  SHF.L.U32 R3, R3, 0x1f, RZ ;  /* 0x0000001f03037819 */ /* 0x000fe400000006ff */
[----:B------:R-:W-:-:S07]  /*3540*/  MOV R0, UR4 ;  /* 0x0000000400007c02 */ /* 0x000fce0008000f00 */
.L_x_67:
[----:B-1----:R1:W2:Y:S02]  /*3550*/  SYNCS.PHASECHK.TRANS64.TRYWAIT P0, [R0+URZ+0x140], R3 ;  /* 0x00014003000075a7 */ /* 0x0022a400080011ff */
[----:B--2---:R-:W-:Y:S05]  /*3560*/  @!P0 NANOSLEEP.SYNCS 0x989680 ;  /* 0x009896800000895d */ /* 0x004fea0003900000 */
[----:B------:R-:W2:Y:S02]  /*3570*/  @!P0 SYNCS.PHASECHK.TRANS64 P0, [R0+URZ+0x140], R3 ;  /* 0x00014003000085a7 */ /* 0x000ea400080010ff */
[----:B--2---:R-:W-:Y:S05]  /*3580*/  @P0 EXIT ;  /* 0x000000000000094d */ /* 0x004fea0003800000 */
[----:B------:R-:W-:Y:S05]  /*3590*/  BRA `(.L_x_67) ;  /* 0xfffffffc00ec7947 */ /* 0x000fea000383ffff */
.L_x_60:
[----:B------:R-:W-:Y:S05]  /*35a0*/  BRA.U UP4, `(.L_x_68) ;  /* 0x0000001104a07547 */ /* 0x000fea000b800000 */
[----:B------:R-:W-:Y:S01]  /*35b0*/  UMOV UR6, 0x40 ;  /* 0x0000004000067882 */ /* 0x000fe20000000000 */
[----:B------:R-:W-:Y:S01]  /*35c0*/  NOP ;  /* 0x0000000000007918 */ /* 0x000fe20000000000 */
[----:B------:R-:W-:Y:S01]  /*35d0*/  ULEA UR6, UR37, UR6, 0x18 ;  /* 0x0000000625067291 */ /* 0x000fe2000f8ec0ff */
[----:B------:R-:W-:Y:S02]  /*35e0*/  UMOV UR7, 0x400 ;  /* 0x0000040000077882 */ /* 0x000fe40000000000 */
[----:B------:R-:W-:-:S06]  /*35f0*/  ULEA UR37, UR37, UR7, 0x18 ;  /* 0x0000000725257291 */ /* 0x000fcc000f8ec0ff */
[----:B------:R-:W1:Y:S02]  /*3600*/  LDS.U8 R2, [UR6+0x1c] ;  /* 0x00001c06ff027984 */ /* 0x000e640008000000 */
[----:B-1----:R-:W-:-:S13]  /*3610*/  ISETP.NE.AND P0, PT, R2, RZ, PT ;  /* 0x000000ff0200720c */ /* 0x002fda0003f05270 */
[----:B------:R-:W-:Y:S05]  /*3620*/  @P0 BRA `(.L_x_69) ;  /* 0x0000000400080947 */ /* 0x000fea0003800000 */
[----:B------:R-:W-:Y:S02]  /*3630*/  UISETP.NE.U32.AND UP0, UPT, UR5, 0x1, UPT ;  /* 0x000000010500788c */ /* 0x000fe4000bf05070 */
[----:B------:R-:W-:-:S07]  /*3640*/  UIADD3 UR8, UPT, UPT, UR6, 0x8, URZ ;  /* 0x0000000806087890 */ /* 0x000fce000fffe0ff */
[----:B------:R-:W-:Y:S05]  /*3650*/  BRA.U !UP0, `(.L_x_70) ;  /* 0x00000001089c7547 */ /* 0x000fea000b800000 */
[----:B------:R-:W-:Y:S01]  /*3660*/  ELECT P0, URZ, PT ;  /* 0x0000000000ff782f */ /* 0x000fe20003800000 */
[----:B------:R-:W-:-:S12]  /*3670*/  BSSY B0, `(.L_x_70) ;  /* 0x0000025000007945 */ /* 0x000fd80003800000 */
[----:B------:R-:W-:Y:S05]  /*3680*/  @!P0 BRA `(.L_x_71) ;  /* 0x00000000008c8947 */ /* 0x000fea0003800000 */
[----:B------:R-:W-:-:S05]  /*3690*/  UMOV UR7, 0x10 ;  /* 0x0000001000077882 */ /* 0x000fca0000000000 */
[----:B------:R-:W-:Y:S04]  /*36a0*/  DEPBAR.LE SB1, 0x36 ;  /* 0x00009d800000791a */ /* 0x000fe80000000000 */
[----:B------:R-:W1:Y:S02]  /*36b0*/  UTCATOMSWS.2CTA.FIND_AND_SET.ALIGN UP1, UR7, UR7 ;  /* 0x00000007000775e3 */ /* 0x000e640008220800 */
[----:B-1----:R-:W-:Y:S01]  /*36c0*/  MOV R11, UR7 ;  /* 0x00000007000b7c02 */ /* 0x002fe20008000f00 */
[----:B------:R-:W-:Y:S06]  /*36d0*/  BRA.U UP1, `(.L_x_72) ;  /* 0x0000000101187547 */ /* 0x000fec000b800000 */
.L_x_73:
[----:B------:R-:W-:Y:S05]  /*36e0*/  NANOSLEEP 0x64 ;  /* 0x000000640000795d */ /* 0x000fea0003800000 */
[----:B------:R-:W-:-:S05]  /*36f0*/  UMOV UR7, 0x10 ;  /* 0x0000001000077882 */ /* 0x000fca0000000000 */
[----:B------:R-:W-:Y:S04]  /*3700*/  DEPBAR.LE SB1, 0x36 ;  /* 0x00009d800000791a */ /* 0x000fe80000000000 */
[----:B------:R-:W1:Y:S02]  /*3710*/  UTCATOMSWS.2CTA.FIND_AND_SET.ALIGN UP1, UR7, UR7 ;  /* 0x00000007000775e3 */ /* 0x000e640008220800 */
[----:B-1----:R-:W-:Y:S01]  /*3720*/  MOV R11, UR7 ;  /* 0x00000007000b7c02 */ /* 0x002fe20008000f00 */
[----:B------:R-:W-:Y:S05]  /*3730*/  BRA.U !UP1, `(.L_x_73) ;  /* 0xfffffffd09e87547 */ /* 0x000fea000b83ffff */
.L_x_72:
[----:B------:R-:W1:Y:S01]  /*3740*/  LDS R5, [UR6+0x10] ;  /* 0x00001006ff057984 */ /* 0x000e620008000800 */
[----:B------:R-:W-:Y:S01]  /*3750*/  IMAD.U32 R3, RZ, RZ, UR37 ;  /* 0x00000025ff037e24 */ /* 0x000fe2000f8e00ff */
[----:B------:R-:W-:-:S03]  /*3760*/  MOV R2, UR4 ;  /* 0x0000000400027c02 */ /* 0x000fc60008000f00 */
[----:B------:R-:W-:Y:S01]  /*3770*/  VIADD R3, R3, 0x1e0 ;  /* 0x000001e003037836 */ /* 0x000fe20000000000 */
[----:B-1----:R-:W-:-:S04]  /*3780*/  SHF.L.U32 R5, R5, 0x1f, RZ ;  /* 0x0000001f05057819 */ /* 0x002fc800000006ff */
[----:B------:R-:W1:Y:S02]  /*3790*/  SYNCS.PHASECHK.TRANS64.TRYWAIT P0, [UR6+0x8], R5 ;  /* 0x00000805ff0075a7 */ /* 0x000e640008001106 */
[----:B-1----:R-:W-:Y:S05]  /*37a0*/  @P0 BRA `(.L_x_74) ;  /* 0x0000000000080947 */ /* 0x002fea0003800000 */
[----:B------:R-:W1:Y:S02]  /*37b0*/  SYNCS.PHASECHK.TRANS64.TRYWAIT P0, [UR6+0x8], R5 ;  /* 0x00000805ff0075a7 */ /* 0x000e640008001106 */
[----:B-1----:R-:W-:Y:S05]  /*37c0*/  @!P0 BRA `(.L_x_75) ;  /* 0x000000b000008947 */ /* 0x002fea0003800000 */
.L_x_74:
[----:B-1----:R-:W-:Y:S01]  /*37d0*/  HFMA2 R4, -RZ, RZ, 0, 5.9604644775390625e-08 ;  /* 0x00000001ff047431 */ /* 0x002fe200000001ff */
[----:B------:R-:W-:Y:S01]  /*37e0*/  UPRMT UR7, UR4, 0x654, UR8 ;  /* 0x0000065404077896 */ /* 0x000fe20008000008 */
[----:B------:R-:W-:Y:S01]  /*37f0*/  IMAD.MOV.U32 R6, RZ, RZ, 0xffff ;  /* 0x0000ffffff067424 */ /* 0x000fe200078e00ff */
[----:B------:R-:W-:Y:S01]  /*3800*/  PRMT R2, R2, 0x654, R3 ;  /* 0x0000065402027816 */ /* 0x000fe20000000003 */
[----:B------:R-:W-:Y:S02]  /*3810*/  IMAD.MOV.U32 R5, RZ, RZ, 0x4 ;  /* 0x00000004ff057424 */ /* 0x000fe400078e00ff */
[----:B------:R-:W-:Y:S01]  /*3820*/  IMAD.SHL.U32 R9, R11, 0x20, RZ ;  /* 0x000000200b097824 */ /* 0x000fe200078e00ff */
[----:B------:R-:W-:Y:S02]  /*3830*/  MOV R3, UR7 ;  /* 0x0000000700037c02 */ /* 0x000fe40008000f00 */
[-C--:B------:R-:W-:Y:S01]  /*3840*/  SHF.L.U32 R7, R6, R11.reuse, RZ ;  /* 0x0000000b06077219 */ /* 0x080fe200000006ff */
[----:B------:R1:W-:Y:S01]  /*3850*/  SYNCS.ARRIVE.TRANS64.RED RZ, [UR7], R5 ;  /* 0x00000005ffff79a7 */ /* 0x0003e20008000407 */
[----:B------:R-:W-:Y:S01]  /*3860*/  SHF.L.U32 R6, R4, R11, RZ ;  /* 0x0000000b04067219 */ /* 0x000fe200000006ff */
[----:B------:R1:W-:Y:S04]  /*3870*/  STS [UR37+0x1e0], R9 ;  /* 0x0001e009ff007988 */ /* 0x0003e80008000825 */
[----:B------:R1:W-:Y:S04]  /*3880*/  STAS [R2.64], R11 ;  /* 0x0000000b02007dbd */ /* 0x0003e8000c0008ff */
[----:B------:R1:W-:Y:S04]  /*3890*/  ATOMS.OR RZ, [UR6+0x14], R7 ;  /* 0x00001407ffff798c */ /* 0x0003e8000b000006 */
[----:B------:R1:W-:Y:S04]  /*38a0*/  ATOMS.OR RZ, [UR6+0x18], R6 ;  /* 0x00001806ffff798c */ /* 0x0003e8000b000006 */
[----:B------:R1:W-:Y:S02]  /*38b0*/  ATOMS.XOR RZ, [UR6+0x10], R4 ;  /* 0x00001004ffff798c */ /* 0x0003e4000b800006 */
.L_x_71:
[----:B------:R-:W-:Y:S05]  /*38c0*/  BSYNC B0 ;  /* 0x0000000000007941 */ /* 0x000fea0003800000 */
.L_x_70:
[----:B------:R-:W-:Y:S05]  /*38d0*/  BRA.U UP0, `(.L_x_76) ;  /* 0x00000001006c7547 */ /* 0x000fea000b800000 */
[----:B------:R-:W-:-:S03]  /*38e0*/  UMOV UR7, 0xffffffff ;  /* 0xffffffff00077882 */ /* 0x000fc60000000000 */
[----:B------:R-:W-:Y:S05]  /*38f0*/  BRA.DIV UR7, `(.L_x_77) ;  /* 0x000000ae07cc7947 */ /* 0x000fea000b800000 */
[----:B------:R-:W-:-:S13]  /*3900*/  ELECT P6, URZ, PT ;  /* 0x0000000000ff782f */ /* 0x000fda00038c0000 */
.L_x_369:
[----:B------:R-:W-:Y:S05]  /*3910*/  @!P6 BRA `(.L_x_76) ;  /* 0x00000000005ce947 */ /* 0x000fea0003800000 */
[----:B-1----:R-:W1:Y:S02]  /*3920*/  LDS R3, [UR6+0x10] ;  /* 0x00001006ff037984 */ /* 0x002e640008000800 */
[----:B-1----:R-:W-:-:S04]  /*3930*/  SHF.L.U32 R3, R3, 0x1f, RZ ;  /* 0x0000001f03037819 */ /* 0x002fc800000006ff */
[----:B------:R-:W1:Y:S02]  /*3940*/  SYNCS.PHASECHK.TRANS64.TRYWAIT P0, [UR6+0x8], R3 ;  /* 0x00000803ff0075a7 */ /* 0x000e640008001106 */
[----:B-1----:R-:W-:Y:S05]  /*3950*/  @P0 BRA `(.L_x_78) ;  /* 0x0000000000080947 */ /* 0x002fea0003800000 */
[----:B------:R-:W1:Y:S02]  /*3960*/  SYNCS.PHASECHK.TRANS64.TRYWAIT P0, [UR6+0x8], R3 ;  /* 0x00000803ff0075a7 */ /* 0x000e640008001106 */
[----:B-1----:R-:W-:Y:S05]  /*3970*/  @!P0 BRA `(.L_x_79) ;  /* 0x000000ac00cc8947 */ /* 0x002fea0003800000 */
.L_x_78:
[----:B------:R-:W2:Y:S01]  /*3980*/  LDS R5, [UR37+0x1e0] ;  /* 0x0001e025ff057984 */ /* 0x000ea20008000800 */
[----:B-1----:R-:W-:Y:S02]  /*3990*/  HFMA2 R2, -RZ, RZ, 0, 5.9604644775390625e-08 ;  /* 0x00000001ff027431 */ /* 0x002fe400000001ff */
[----:B------:R-:W-:Y:S01]  /*39a0*/  IMAD.MOV.U32 R3, RZ, RZ, 0xffff ;  /* 0x0000ffffff037424 */ /* 0x000fe200078e00ff */
[----:B------:R-:W-:Y:S01]  /*39b0*/  UPRMT UR7, UR4, 0x654, UR8 ;  /* 0x0000065404077896 */ /* 0x000fe20008000008 */
[----:B--2---:R-:W-:-:S03]  /*39c0*/  IMAD.SHL.U32 R4, R5, 0x20, RZ ;  /* 0x0000002005047824 */ /* 0x004fc600078e00ff */
[-C--:B------:R-:W-:Y:S02]  /*39d0*/  SHF.L.U32 R3, R3, R5.reuse, RZ ;  /* 0x0000000503037219 */ /* 0x080fe400000006ff */
[----:B------:R-:W-:Y:S01]  /*39e0*/  SHF.L.U32 R5, R2, R5, RZ ;  /* 0x0000000502057219 */ /* 0x000fe200000006ff */
[----:B------:R2:W-:Y:S04]  /*39f0*/  STS [UR37+0x1e0], R4 ;  /* 0x0001e004ff007988 */ /* 0x0005e80008000825 */
[----:B------:R2:W-:Y:S04]  /*3a00*/  ATOMS.OR RZ, [UR6+0x14], R3 ;  /* 0x00001403ffff798c */ /* 0x0005e8000b000006 */
[----:B------:R2:W-:Y:S01]  /*3a10*/  ATOMS.OR RZ, [UR6+0x18], R5 ;  /* 0x00001805ffff798c */ /* 0x0005e2000b000006 */
[----:B------:R-:W-:Y:S03]  /*3a20*/  SYNCS.ARRIVE.TRANS64.RED.A1T0 RZ, [UR7], RZ ;  /* 0x000000ffffff79a7 */ /* 0x000fe60008100407 */
[----:B------:R2:W-:Y:S01]  /*3a30*/  ATOMS.XOR RZ, [UR6+0x10], R2 ;  /* 0x00001002ffff798c */ /* 0x0005e2000b800006 */
[----:B------:R-:W-:Y:S05]  /*3a40*/  BRA `(.L_x_76) ;  /* 0x0000000000107947 */ /* 0x000fea0003800000 */
.L_x_69:
[----:B------:R-:W-:-:S05]  /*3a50*/  MOV R2, 0xffffffff ;  /* 0xffffffff00027802 */ /* 0x000fca0000000f00 */
[----:B------:R1:W-:Y:S02]  /*3a60*/  STS [UR37+0x1e0], R2 ;  /* 0x0001e002ff007988 */ /* 0x0003e40008000825 */
[----:B-1----:R-:W-:Y:S02]  /*3a70*/  MOV R2, 0x3a90 ;  /* 0x00003a9000027802 */ /* 0x002fe40000000f00 */
[----:B-----5:R-:W-:Y:S05]  /*3a80*/  CALL.REL.NOINC `($__internal_1_$__cuda_sm10x_tcgen05_guardrail_trap_phase_invalid_during_alloc) ;  /* 0x000000b400007944 */ /* 0x020fea0003c00000 */
.L_x_76:
[----:B------:R-:W-:Y:S05]  /*3a90*/  WARPSYNC.ALL ;  /* 0x0000000000007948 */ /* 0x000fea0003800000 */
[----:B------:R-:W3:Y:S01]  /*3aa0*/  S2UR UR8, SR_CgaCtaId ;  /* 0x00000000000879c3 */ /* 0x000ee20000008800 */
[----:B------:R-:W-:Y:S01]  /*3ab0*/  UMOV UR6, 0x400 ;  /* 0x0000040000067882 */ /* 0x000fe20000000000 */
[----:B------:R-:W-:-:S06]  /*3ac0*/  NOP ;  /* 0x0000000000007918 */ /* 0x000fcc0000000000 */
[----:B------:R-:W-:Y:S06]  /*3ad0*/  BAR.ARV 0x6, 0xa0 ;  /* 0x0182800000007b1d */ /* 0x000fec0000002000 */
[----:B------:R-:W-:Y:S01]  /*3ae0*/  LOP3.LUT R0, R0, 0xffff, RZ, 0xc0, !PT ;  /* 0x0000ffff00007812 */ /* 0x000fe200078ec0ff */
[----:B-1----:R-:W-:Y:S01]  /*3af0*/  IMAD.MOV.U32 R9, RZ, RZ, 0x1 ;  /* 0x00000001ff097424 */ /* 0x002fe200078e00ff */
[----:B------:R-:W-:Y:S01]  /*3b00*/  LOP3.LUT R8, R8, 0xffff, RZ, 0xc0, !PT ;  /* 0x0000ffff08087812 */ /* 0x000fe200078ec0ff */
[----:B------:R-:W-:Y:S01]  /*3b10*/  UMOV UR22, URZ ;  /* 0x000000ff00167c82 */ /* 0x000fe20008000000 */
[----:B------:R-:W-:Y:S01]  /*3b20*/  R2UR UR12, R0 ;  /* 0x00000000000c72ca */ /* 0x000fe200000e0000 */
[----:B------:R-:W-:Y:S01]  /*3b30*/  UMOV UR21, URZ ;  /* 0x000000ff00157c82 */ /* 0x000fe20008000000 */
[----:B------:R-:W-:Y:S01]  /*3b40*/  R2UR UR13, R8 ;  /* 0x00000000080d72ca */ /* 0x000fe200000e0000 */
[----:B------:R-:W-:Y:S01]  /*3b50*/  IMAD.MOV.U32 R8, RZ, RZ, RZ ;  /* 0x000000ffff087224 */ /* 0x000fe200078e00ff */
[----:B------:R-:W-:Y:S01]  /*3b60*/  UMOV UR20, URZ ;  /* 0x000000ff00147c82 */ /* 0x000fe20008000000 */
[----:B------:R-:W-:-:S02]  /*3b70*/  UISETP.NE.AND UP2, UPT, UR5, URZ, UPT ;  /* 0x000000ff0500728c */ /* 0x000fc4000bf45270 */
[----:B---3--:R-:W-:Y:S01]  /*3b80*/  ULEA UR8, UR8, UR6, 0x18 ;  /* 0x0000000608087291 */ /* 0x008fe2000f8ec0ff */
[----:B------:R-:W1:Y:S03]  /*3b90*/  LDCU UR6, c[0x0][0x38c] ;  /* 0x00007180ff0677ac */ /* 0x000e660008000800 */
[----:B------:R-:W-:Y:S02]  /*3ba0*/  UIADD3 UR14, UPT, UPT, UR8, 0x8400, URZ ;  /* 0x00008400080e7890 */ /* 0x000fe4000fffe0ff */
[----:B------:R-:W-:-:S03]  /*3bb0*/  UIADD3 UR15, UPT, UPT, UR8, 0x28400, URZ ;  /* 0x00028400080f7890 */ /* 0x000fc6000fffe0ff */
[----:B--2---:R-:W2:Y:S01]  /*3bc0*/  LDS R2, [UR8+0x1e0] ;  /* 0x0001e008ff027984 */ /* 0x004ea20008000800 */
[----:B------:R-:W-:Y:S02]  /*3bd0*/  USHF.R.U32.HI UR14, URZ, 0x4, UR14 ;  /* 0x00000004ff0e7899 */ /* 0x000fe4000801160e */
[----:B------:R-:W-:Y:S02]  /*3be0*/  USHF.R.U32.HI UR15, URZ, 0x4, UR15 ;  /* 0x00000004ff0f7899 */ /* 0x000fe4000801160f */
[----:B------:R-:W-:Y:S02]  /*3bf0*/  ULOP3.LUT UR14, UR14, 0x3fff, URZ, 0xc0, !UPT ;  /* 0x00003fff0e0e7892 */ /* 0x000fe4000f8ec0ff */
[----:B------:R-:W-:Y:S02]  /*3c00*/  ULOP3.LUT UR15, UR15, 0x3fff, URZ, 0xc0, !UPT ;  /* 0x00003fff0f0f7892 */ /* 0x000fe4000f8ec0ff */
[----:B------:R-:W-:Y:S02]  /*3c10*/  ULOP3.LUT UR14, UR14, 0x10000, URZ, 0xfc, !UPT ;  /* 0x000100000e0e7892 */ /* 0x000fe4000f8efcff */
[----:B-1----:R-:W-:-:S02]  /*3c20*/  UIADD3 UR6, UPT, UPT, UR6, 0x3f, URZ ;  /* 0x0000003f06067890 */ /* 0x002fc4000fffe0ff */
[----:B------:R-:W-:Y:S02]  /*3c30*/  ULOP3.LUT UR15, UR15, 0x10000, URZ, 0xfc, !UPT ;  /* 0x000100000f0f7892 */ /* 0x000fe4000f8efcff */
[----:B------:R-:W-:Y:S01]  /*3c40*/  USHF.R.S32.HI UR7, URZ, 0x1f, UR6 ;  /* 0x0000001fff077899 */ /* 0x000fe20008011406 */
[----:B------:R-:W-:Y:S01]  /*3c50*/  UMOV UR28, 0x0 ;  /* 0x00000000001c7882 */ /* 0x000fe20000000000 */
[----:B------:R-:W-:Y:S02]  /*3c60*/  UMOV UR29, 0x10200010 ;  /* 0x10200010001d7882 */ /* 0x000fe40000000000 */
[----:B------:R-:W-:Y:S01]  /*3c70*/  ULEA.HI UR7, UR7, UR6, URZ, 0x6 ;  /* 0x0000000607077291 */ /* 0x000fe2000f8f30ff */
[----:B------:R-:W-:Y:S01]  /*3c80*/  UMOV UR26, 0x0 ;  /* 0x00000000001a7882 */ /* 0x000fe20000000000 */
[----:B------:R-:W-:Y:S02]  /*3c90*/  UMOV UR27, 0x10200010 ;  /* 0x10200010001b7882 */ /* 0x000fe40000000000 */
[----:B------:R-:W-:-:S04]  /*3ca0*/  USHF.R.S32.HI UR7, URZ, 0x6, UR7 ;  /* 0x00000006ff077899 */ /* 0x000fc80008011407 */
[----:B------:R-:W-:-:S04]  /*3cb0*/  UISETP.LT.AND UP0, UPT, UR7, 0x1, UPT ;  /* 0x000000010700788c */ /* 0x000fc8000bf01270 */
[----:B------:R-:W-:Y:S01]  /*3cc0*/  USEL UR23, UR7, 0x1, !UP0 ;  /* 0x0000000107177887 */ /* 0x000fe2000c000000 */
[----:B--2---:R-:W-:Y:S02]  /*3cd0*/  R2UR UR24, R2 ;  /* 0x00000000021872ca */ /* 0x004fe400000e0000 */
[----:B------:R-:W-:-:S13]  /*3ce0*/  CS2R R2, SRZ ;  /* 0x0000000000027805 */ /* 0x000fda000001ff00 */
.L_x_87:
[C---:B------:R-:W-:Y:S02]  /*3cf0*/  LEA R0, R8.reuse, UR8, 0x3 ;  /* 0x0000000808007c11 */ /* 0x040fe4000f8e18ff */
[----:B------:R-:W-:Y:S02]  /*3d00*/  SHF.L.U32 R5, R3, 0x1f, RZ ;  /* 0x0000001f03057819 */ /* 0x000fe400000006ff */
[----:B------:R-:W-:Y:S02]  /*3d10*/  LEA R4, R8, UR8, 0x4 ;  /* 0x0000000808047c11 */ /* 0x000fe4000f8e20ff */
[----:B------:R-:W1:Y:S02]  /*3d20*/  SYNCS.PHASECHK.TRANS64.TRYWAIT P0, [R0+URZ+0x130], R5 ;  /* 0x00013005000075a7 */ /* 0x000e6400080011ff */
[----:B-1-34-:R-:W-:Y:S05]  /*3d30*/  @!P0 BRA `(.L_x_80) ;  /* 0x000000a800f48947 */ /* 0x01afea0003800000 */
.L_x_370:
[----:B-1----:R-:W1:Y:S01]  /*3d40*/  LDS.128 R4, [R4+0x1c0] ;  /* 0x0001c00004047984 */ /* 0x002e620000000c00 */
[----:B------:R-:W-:Y:S02]  /*3d50*/  VIADD R0, R0, 0x140 ;  /* 0x0000014000007836 */ /* 0x000fe40000000000 */
[----:B------:R-:W-:Y:S01]  /*3d60*/  VIADD R8, R8, 0x1 ;  /* 0x0000000108087836 */ /* 0x000fe20000000000 */
[----:B------:R-:W-:Y:S01]  /*3d70*/  @!PT LDS RZ, [RZ] ;  /* 0x00000000fffff984 */ /* 0x000fe20000000800 */
[----:B------:R-:W-:Y:S01]  /*3d80*/  @!PT LDS RZ, [RZ] ;  /* 0x00000000fffff984 */ /* 0x000fe20000000800 */
[----:B------:R-:W-:Y:S01]  /*3d90*/  @!PT LDS RZ, [RZ] ;  /* 0x00000000fffff984 */ /* 0x000fe20000000800 */
[----:B------:R-:W-:Y:S01]  /*3da0*/  @!PT LDS RZ, [RZ] ;  /* 0x00000000fffff984 */ /* 0x000fe20000000800 */
[----:B------:R2:W-:Y:S06]  /*3db0*/  MEMBAR.ALL.CTA ;  /* 0x0000000000007992 */ /* 0x0005ec0000008000 */
[----:B--2---:R-:W2:Y:S01]  /*3dc0*/  FENCE.VIEW.ASYNC.S ;  /* 0x00000000000073c6 */ /* 0x004ea20000000000 */
[----:B------:R-:W-:-:S04]  /*3dd0*/  PRMT R0, RZ, 0x654, R0 ;  /* 0x00000654ff007816 */ /* 0x000fc80000000000 */
[----:B--2---:R2:W-:Y:S01]  /*3de0*/  SYNCS.ARRIVE.TRANS64.RED.A1T0 RZ, [R0+URZ], RZ ;  /* 0x000000ff00ff79a7 */ /* 0x0045e200081004ff */
[----:B-1----:R-:W-:Y:S01]  /*3df0*/  LOP3.LUT P1, RZ, R6, 0x1, RZ, 0xc0, !PT ;  /* 0x0000000106ff7812 */ /* 0x002fe2000782c0ff */
[----:B--2---:R-:W-:-:S12]  /*3e00*/  BRA.U UP2, `(.L_x_81) ;  /* 0x0000000102e07547 */ /* 0x004fd8000b800000 */
[----:B------:R-:W1:Y:S01]  /*3e10*/  LDCU UR6, c[0x0][0x38c] ;  /* 0x00007180ff0677ac */ /* 0x000e620008000800 */
[----:B------:R-:W-:Y:S02]  /*3e20*/  PLOP3.LUT P2, PT, PT, PT, PT, 0x80, 0x8 ;  /* 0x000000000008781c */ /* 0x000fe40003f4f070 */
[----:B------:R-:W-:Y:S01]  /*3e30*/  SHF.L.U32 R5, R9, 0x1f, RZ ;  /* 0x0000001f09057819 */ /* 0x000fe200000006ff */
[----:B------:R-:W-:Y:S02]  /*3e40*/  ULEA UR10, UR22, UR8, 0x3 ;  /* 0x00000008160a7291 */ /* 0x000fe4000f8e18ff */
[----:B------:R-:W-:Y:S02]  /*3e50*/  ULEA UR11, UR22, UR24, 0x7 ;  /* 0x00000018160b7291 */ /* 0x000fe4000f8e38ff */
[----:B-1----:R-:W-:-:S06]  /*3e60*/  UISETP.GE.AND UP0, UPT, UR6, 0x1, UPT ;  /* 0x000000010600788c */ /* 0x002fcc000bf06270 */
[----:B------:R-:W-:-:S05]  /*3e70*/  PLOP3.LUT P0, PT, PT, PT, UP0, 0x80, 0x8 ;  /* 0x000000000008781c */ /* 0x000fca0003f0f008 */
[----:B------:R-:W-:-:S08]  /*3e80*/  @UP0 ULEA UR6, UR21, UR8, 0x3 ;  /* 0x0000000815060291 */ /* 0x000fd0000f8e18ff */
[----:B------:R-:W-:-:S04]  /*3e90*/  @P0 SHF.L.U32 R0, R2, 0x1f, RZ ;  /* 0x0000001f02000819 */ /* 0x000fc800000006ff */
[----:B------:R1:W2:Y:S01]  /*3ea0*/  @P0 SYNCS.PHASECHK.TRANS64.TRYWAIT P2, [UR6], R0 ;  /* 0x00000000ff0005a7 */ /* 0x0002a20008041106 */
[----:B------:R-:W3:Y:S02]  /*3eb0*/  SYNCS.PHASECHK.TRANS64.TRYWAIT P0, [UR10+0x170], R5 ;  /* 0x00017005ff0075a7 */ /* 0x000ee4000800110a */
[----:B-123--:R-:W-:Y:S05]  /*3ec0*/  @!P0 BRA `(.L_x_82) ;  /* 0x000000a800a48947 */ /* 0x00efea0003800000 */
.L_x_372:
[----:B------:R-:W-:Y:S01]  /*3ed0*/  UMOV UR19, UR20 ;  /* 0x0000001400137c82 */ /* 0x000fe20008000000 */
[----:B------:R-:W-:Y:S05]  /*3ee0*/  BRA.U !UP0, `(.L_x_83) ;  /* 0x0000000108987547 */ /* 0x000fea000b800000 */
[----:B------:R-:W-:Y:S02]  /*3ef0*/  UIADD3 UR19, UPT, UPT, UR23, UR20, URZ ;  /* 0x0000001417137290 */ /* 0x000fe4000fffe0ff */
[----:B------:R-:W-:Y:S01]  /*3f00*/  UPLOP3.LUT UP3, UPT, UPT, UPT, UPT, 0x40, 0x4 ;  /* 0x000000000004789c */ /* 0x000fe20003f6e870 */
[----:B------:R-:W-:Y:S01]  /*3f10*/  UMOV UR18, UR7 ;  /* 0x0000000700127c82 */ /* 0x000fe20008000000 */
[----:B------:R-:W-:-:S09]  /*3f20*/  UMOV UR17, UR21 ;  /* 0x0000001500117c82 */ /* 0x000fd20008000000 */
.L_x_86:
[----:B--2---:R-:W-:Y:S01]  /*3f30*/  ULEA UR9, UR17, UR8, 0x3 ;  /* 0x0000000811097291 */ /* 0x004fe2000f8e18ff */
[----:B---3--:R-:W-:Y:S11]  /*3f40*/  @P2 BRA `(.L_x_84) ;  /* 0x00000000000c2947 */ /* 0x008ff60003800000 */
[----:B-1----:R-:W-:Y:S04]  /*3f50*/  SHF.L.U32 R5, R2, 0x1f, RZ ;  /* 0x0000001f02057819 */ /* 0x002fe800000006ff */
[----:B------:R-:W1:Y:S02]  /*3f60*/  SYNCS.PHASECHK.TRANS64.TRYWAIT P0, [UR9], R5 ;  /* 0x00000005ff0075a7 */ /* 0x000e640008001109 */
[----:B-1----:R-:W-:Y:S05]  /*3f70*/  @!P0 BRA `(.L_x_85) ;  /* 0x000000a800908947 */ /* 0x002fea0003800000 */
.L_x_84:
[----:B------:R-:W-:Y:S01]  /*3f80*/  UISETP.NE.AND UP0, UPT, UR18, 0x1, UPT ;  /* 0x000000011200788c */ /* 0x000fe2000bf05270 */
[----:B------:R-:W-:Y:S01]  /*3f90*/  PLOP3.LUT P2, PT, PT, PT, PT, 0x80, 0x8 ;  /* 0x000000000008781c */ /* 0x000fe20003f4f070 */
[----:B------:R-:W-:Y:S02]  /*3fa0*/  UIADD3 UR21, UPT, UPT, UR17, 0x1, URZ ;  /* 0x0000000111157890 */ /* 0x000fe4000fffe0ff */
[----:B------:R-:W-:Y:S02]  /*3fb0*/  ULEA UR30, UR17, UR15, 0x8 ;  /* 0x0000000f111e7291 */ /* 0x000fe4000f8e40ff */
[----:B------:R-:W-:Y:S01]  /*3fc0*/  UISETP.NE.AND UP1, UPT, UR21, 0x10, UPT ;  /* 0x000000101500788c */ /* 0x000fe2000bf25270 */
[----:B------:R-:W-:Y:S01]  /*3fd0*/  PLOP3.LUT P0, PT, PT, PT, UP0, 0x80, 0x8 ;  /* 0x000000000008781c */ /* 0x000fe20003f0f008 */
[----:B------:R-:W-:Y:S02]  /*3fe0*/  ULEA UR32, UR17, UR14, 0x9 ;  /* 0x0000000e11207291 */ /* 0x000fe4000f8e48ff */
[----:B------:R-:W-:Y:S02]  /*3ff0*/  USEL UR16, URZ, 0x1, UP1 ;  /* 0x00000001ff107887 */ /* 0x000fe40008800000 */
[----:B------:R-:W-:Y:S02]  /*4000*/  USEL UR21, UR21, URZ, UP1 ;  /* 0x000000ff15157287 */ /* 0x000fe40008800000 */
[----:B------:R-:W-:Y:S02]  /*4010*/  UIADD3 UR36, UPT, UPT, UR30, 0x2, URZ ;  /* 0x000000021e247890 */ /* 0x000fe4000fffe0ff */
[----:B------:R-:W-:Y:S01]  /*4020*/  @UP0 ULEA UR6, UR21, UR8, 0x3 ;  /* 0x0000000815060291 */ /* 0x000fe2000f8e18ff */
[----:B------:R-:W-:Y:S01]  /*4030*/  LOP3.LUT R2, R2, UR16, RZ, 0x3c, !PT ;  /* 0x0000001002027c12 */ /* 0x000fe2000f8e3cff */
[----:B------:R-:W-:Y:S02]  /*4040*/  UIADD3 UR34, UPT, UPT, UR32, 0x2, URZ ;  /* 0x0000000220227890 */ /* 0x000fe4000fffe0ff */
[----:B------:R-:W-:Y:S01]  /*4050*/  UIADD3 UR9, UPT, UPT, UR9, 0x80, URZ ;  /* 0x0000008009097890 */ /* 0x000fe2000fffe0ff */
[----:B-1----:R-:W-:Y:S01]  /*4060*/  @P0 SHF.L.U32 R0, R2, 0x1f, RZ ;  /* 0x0000001f02000819 */ /* 0x002fe200000006ff */
[----:B------:R-:W-:Y:S01]  /*4070*/  UMOV UR31, 0x80004020 ;  /* 0x80004020001f7882 */ /* 0x000fe20000000000 */
[----:B------:R-:W-:Y:S01]  /*4080*/  UMOV UR33, 0x80004020 ;  /* 0x8000402000217882 */ /* 0x000fe20000000000 */
[----:B------:R-:W-:Y:S01]  /*4090*/  UMOV UR37, 0x80004020 ;  /* 0x8000402000257882 */ /* 0x000fe20000000000 */
[----:B------:R2:W3:Y:S01]  /*40a0*/  @P0 SYNCS.PHASECHK.TRANS64.TRYWAIT P2, [UR6], R0 ;  /* 0x00000000ff0005a7 */ /* 0x0004e20008041106 */
[----:B------:R-:W-:Y:S01]  /*40b0*/  UIADD3 UR20, UPT, UPT, UR20, 0x1, URZ ;  /* 0x0000000114147890 */ /* 0x000fe2000fffe0ff */
[----:B------:R2:W-:Y:S01]  /*40c0*/  UTCQMMA.2CTA gdesc[UR32], gdesc[UR30], tmem[UR11], tmem[UR28], idesc[UR29], UP3 ;  /* 0x00ff1c1e200075ea */ /* 0x0005e20009a0030b */
[----:B------:R-:W-:Y:S02]  /*40d0*/  UIADD3 UR18, UPT, UPT, UR18, -0x1, URZ ;  /* 0xffffffff12127890 */ /* 0x000fe4000fffe0ff */
[----:B------:R-:W-:Y:S02]  /*40e0*/  UISETP.NE.AND UP0, UPT, UR20, UR19, UPT ;  /* 0x000000131400728c */ /* 0x000fe4000bf05270 */
[----:B------:R-:W-:Y:S01]  /*40f0*/  UPLOP3.LUT UP3, UPT, UPT, UPT, UPT, 0x80, 0x8 ;  /* 0x000000000008789c */ /* 0x000fe20003f6f070 */
[----:B------:R-:W-:Y:S01]  /*4100*/  UMOV UR35, 0x80004020 ;  /* 0x8000402000237882 */ /* 0x000fe20000000000 */
[----:B------:R-:W-:Y:S01]  /*4110*/  UMOV UR17, UR21 ;  /* 0x0000001500117c82 */ /* 0x000fe20008000000 */
[----:B------:R2:W-:Y:S01]  /*4120*/  UTCQMMA.2CTA gdesc[UR34], gdesc[UR36], tmem[UR11], tmem[UR26], idesc[UR27], UPT ;  /* 0x00ff1a24220075ea */ /* 0x0005e2000ba0030b */
[----:B------:R2:W-:Y:S03]  /*4130*/  UTCBAR.2CTA.MULTICAST [UR9], URZ, UR13 ;  /* 0x000000ff090073e9 */ /* 0x0005e6000820080d */
[----:B------:R-:W-:Y:S05]  /*4140*/  BRA.U UP0, `(.L_x_86) ;  /* 0xfffffffd00787547 */ /* 0x000fea000b83ffff */
.L_x_83:
[----:B------:R-:W-:Y:S01]  /*4150*/  UIADD3 UR10, UPT, UPT, UR10, 0x150, URZ ;  /* 0x000001500a0a7890 */ /* 0x000fe2000fffe0ff */
[----:B------:R-:W-:-:S08]  /*4160*/  UMOV UR20, UR19 ;  /* 0x0000001300147c82 */ /* 0x000fd00008000000 */
[----:B------:R4:W-:Y:S01]  /*4170*/  UTCBAR.2CTA.MULTICAST [UR10], URZ, UR12 ;  /* 0x000000ff0a0073e9 */ /* 0x0009e2000820080c */
[----:B------:R-:W-:Y:S02]  /*4180*/  NOP ;  /* 0x0000000000007918 */ /* 0x000fe40000000000 */
.L_x_81:
[----:B------:R-:W-:Y:S01]  /*4190*/  UIADD3 UR22, UPT, UPT, UR22, 0x1, URZ ;  /* 0x0000000116167890 */ /* 0x000fe2000fffe0ff */
[----:B------:R-:W-:-:S03]  /*41a0*/  ISETP.NE.AND P0, PT, R8, 0x2, PT ;  /* 0x000000020800780c */ /* 0x000fc60003f05270 */
[----:B------:R-:W-:Y:S01]  /*41b0*/  UISETP.NE.AND UP0, UPT, UR22, 0x4, UPT ;  /* 0x000000041600788c */ /* 0x000fe2000bf05270 */
[----:B-12---:R-:W-:Y:S02]  /*41c0*/  SEL R0, RZ, 0x1, P0 ;  /* 0x00000001ff007807 */ /* 0x006fe40000000000 */
[----:B------:R-:W-:Y:S01]  /*41d0*/  SEL R8, R8, RZ, P0 ;  /* 0x000000ff08087207 */ /* 0x000fe20000000000 */
[----:B------:R-:W-:Y:S01]  /*41e0*/  USEL UR6, URZ, 0x1, UP0 ;  /* 0x00000001ff067887 */ /* 0x000fe20008000000 */
[----:B------:R-:W-:Y:S01]  /*41f0*/  LOP3.LUT R3, R3, R0, RZ, 0x3c, !PT ;  /* 0x0000000003037212 */ /* 0x000fe200078e3cff */
[----:B------:R-:W-:-:S04]  /*4200*/  USEL UR22, UR22, URZ, UP0 ;  /* 0x000000ff16167287 */ /* 0x000fc80008000000 */
[----:B------:R-:W-:Y:S01]  /*4210*/  LOP3.LUT R9, R9, UR6, RZ, 0x3c, !PT ;  /* 0x0000000609097c12 */ /* 0x000fe2000f8e3cff */
[----:B------:R-:W-:Y:S07]  /*4220*/  @P1 BRA `(.L_x_87) ;  /* 0xfffffff800b01947 */ /* 0x000fee000383ffff */
[----:B------:R-:W1:Y:S01]  /*4230*/  S2UR UR6, SR_CgaCtaId ;  /* 0x00000000000679c3 */ /* 0x000e620000008800 */
[----:B------:R-:W-:Y:S01]  /*4240*/  ELECT P0, URZ, PT ;  /* 0x0000000000ff782f */ /* 0x000fe20003800000 */
[----:B------:R-:W-:Y:S01]  /*4250*/  HFMA2 R0, -RZ, RZ, 0, 5.9604644775390625e-08 ;  /* 0x00000001ff007431 */ /* 0x000fe200000001ff */
[----:B------:R-:W-:-:S05]  /*4260*/  UMOV UR7, 0x40 ;  /* 0x0000004000077882 */ /* 0x000fca0000000000 */
[----:B------:R-:W-:Y:S01]  /*4270*/  UVIRTCOUNT.DEALLOC.SMPOOL 0x80 ;  /* 0x000000800000784c */ /* 0x000fe20000000000 */
[----:B------:R-:W-:Y:S02]  /*4280*/  UISETP.NE.AND UP0, UPT, UR5, URZ, UPT ;  /* 0x000000ff0500728c */ /* 0x000fe4000bf05270 */
[----:B-1----:R-:W-:-:S09]  /*4290*/  ULEA UR6, UR6, UR7, 0x18 ;  /* 0x0000000706067291 */ /* 0x002fd2000f8ec0ff */
[----:B------:R1:W-:Y:S01]  /*42a0*/  @P0 STS.U8 [UR6+0x1c], R0 ;  /* 0x00001c00ff000988 */ /* 0x0003e20008000006 */
[----:B------:R-:W-:Y:S05]  /*42b0*/  BRA.U UP0, `(.L_x_88) ;  /* 0x0000000100a07547 */ /* 0x000fea000b800000 */
[----:B------:R-:W-:Y:S01]  /*42c0*/  UIADD3 UR5, UPT, UPT, UR8, 0x170, URZ ;  /* 0x0000017008057890 */ /* 0x000fe2000fffe0ff */
[----:B------:R-:W-:-:S03]  /*42d0*/  SHF.L.U32 R3, R9, 0x1f, RZ ;  /* 0x0000001f09037819 */ /* 0x000fc600000006ff */
[----:B------:R-:W-:-:S09]  /*42e0*/  ULEA UR7, UR22, UR5, 0x3 ;  /* 0x0000000516077291 */ /* 0x000fd2000f8e18ff */
[----:B------:R-:W2:Y:S02]  /*42f0*/  SYNCS.PHASECHK.TRANS64.TRYWAIT P0, [UR7], R3 ;  /* 0x00000003ff0075a7 */ /* 0x000ea40008001107 */
[----:B--2---:R-:W-:Y:S05]  /*4300*/  @!P0 BRA `(.L_x_89) ;  /* 0x000000a400c48947 */ /* 0x004fea0003800000 */
.L_x_375:
[----:B------:R-:W-:-:S04]  /*4310*/  UIADD3 UR9, UPT, UPT, UR22, 0x1, URZ ;  /* 0x0000000116097890 */ /* 0x000fc8000fffe0ff */
[----:B------:R-:W-:-:S04]  /*4320*/  UISETP.NE.AND UP1, UPT, UR9, 0x4, UPT ;  /* 0x000000040900788c */ /* 0x000fc8000bf25270 */
[----:B----4-:R-:W-:Y:S02]  /*4330*/  USEL UR10, URZ, 0x1, UP1 ;  /* 0x00000001ff0a7887 */ /* 0x010fe40008800000 */
[----:B------:R-:W-:-:S04]  /*4340*/  USEL UR9, UR9, URZ, UP1 ;  /* 0x000000ff09097287 */ /* 0x000fc80008800000 */
[----:B------:R-:W-:Y:S01]  /*4350*/  ULEA UR7, UR9, UR5, 0x3 ;  /* 0x0000000509077291 */ /* 0x000fe2000f8e18ff */
[----:B------:R-:W-:-:S04]  /*4360*/  LOP3.LUT R2, R9, UR10, RZ, 0x3c, !PT ;  /* 0x0000000a09027c12 */ /* 0x000fc8000f8e3cff */
[----:B-1----:R-:W-:-:S04]  /*4370*/  SHF.L.U32 R3, R2, 0x1f, RZ ;  /* 0x0000001f02037819 */ /* 0x002fc800000006ff */
[----:B------:R-:W1:Y:S02]  /*4380*/  SYNCS.PHASECHK.TRANS64.TRYWAIT P0, [UR7], R3 ;  /* 0x00000003ff0075a7 */ /* 0x000e640008001107 */
[----:B-1----:R-:W-:Y:S05]  /*4390*/  @!P0 BRA `(.L_x_90) ;  /* 0x000000a400b88947 */ /* 0x002fea0003800000 */
.L_x_377:
        /* <DEDUP_REMOVED lines=9> */
.L_x_379:
[----:B------:R-:W-:-:S04]  /*4430*/  UIADD3 UR9, UPT, UPT, UR9, 0x1, URZ ;  /* 0x0000000109097890 */ /* 0x000fc8000fffe0ff */
[----:B------:R-:W-:-:S04]  /*4440*/  UISETP.NE.AND UP1, UPT, UR9, 0x4, UPT ;  /* 0x000000040900788c */ /* 0x000fc8000bf25270 */
[----:B------:R-:W-:Y:S02]  /*4450*/  USEL UR7, URZ, 0x1, UP1 ;  /* 0x00000001ff077887 */ /* 0x000fe40008800000 */
[----:B------:R-:W-:-:S04]  /*4460*/  USEL UR9, UR9, URZ, UP1 ;  /* 0x000000ff09097287 */ /* 0x000fc80008800000 */
[----:B------:R-:W-:Y:S01]  /*4470*/  ULEA UR9, UR9, UR5, 0x3 ;  /* 0x0000000509097291 */ /* 0x000fe2000f8e18ff */
[----:B-1----:R-:W-:-:S04]  /*4480*/  LOP3.LUT R3, R2, UR7, RZ, 0x3c, !PT ;  /* 0x0000000702037c12 */ /* 0x002fc8000f8e3cff */
[----:B------:R-:W-:Y:S01]  /*4490*/  SHF.L.U32 R3, R3, 0x1f, RZ ;  /* 0x0000001f03037819 */ /* 0x000fe200000006ff */
[----:B------:R-:W-:-:S04]  /*44a0*/  IMAD.U32 R0, RZ, RZ, UR9 ;  /* 0x00000009ff007e24 */ /* 0x000fc8000f8e00ff */
[----:B------:R1:W2:Y:S03]  /*44b0*/  SYNCS.PHASECHK.TRANS64.TRYWAIT P0, [R0+URZ], R3 ;  /* 0x00000003000075a7 */ /* 0x0002a600080011ff */
[----:B--2---:R-:W-:Y:S05]  /*44c0*/  @!P0 NANOSLEEP.SYNCS 0x989680 ;  /* 0x009896800000895d */ /* 0x004fea0003900000 */
[----:B------:R-:W2:Y:S02]  /*44d0*/  @!P0 SYNCS.PHASECHK.TRANS64 P0, [R0+URZ], R3 ;  /* 0x00000003000085a7 */ /* 0x000ea400080010ff */
[----:B--2---:R-:W-:Y:S05]  /*44e0*/  @P0 BRA `(.L_x_92) ;  /* 0x0000000000200947 */ /* 0x004fea0003800000 */
.L_x_93:
[----:B--2---:R2:W4:Y:S02]  /*44f0*/  SYNCS.PHASECHK.TRANS64.TRYWAIT P0, [R0+URZ], R3 ;  /* 0x00000003000075a7 */ /* 0x00452400080011ff */
[----:B----4-:R-:W-:Y:S05]  /*4500*/  @!P0 NANOSLEEP.SYNCS 0x989680 ;  /* 0x009896800000895d */ /* 0x010fea0003900000 */
[----:B------:R-:W4:Y:S02]  /*4510*/  @!P0 SYNCS.PHASECHK.TRANS64 P0, [R0+URZ], R3 ;  /* 0x00000003000085a7 */ /* 0x000f2400080010ff */
[----:B----4-:R-:W-:Y:S05]  /*4520*/  @!P0 BRA `(.L_x_93) ;  /* 0xfffffffc00f08947 */ /* 0x010fea000383ffff */
[----:B------:R-:W-:Y:S05]  /*4530*/  BRA `(.L_x_92) ;  /* 0x00000000000c7947 */ /* 0x000fea0003800000 */
.L_x_88:
[----:B------:R-:W-:-:S04]  /*4540*/  UIADD3 UR5, UPT, UPT, UR8, 0x1b0, URZ ;  /* 0x000001b008057890 */ /* 0x000fc8000fffe0ff */
[----:B------:R-:W-:-:S09]  /*4550*/  UPRMT UR5, UR4, 0x654, UR5 ;  /* 0x0000065404057896 */ /* 0x000fd20008000005 */
[----:B------:R-:W-:Y:S03]  /*4560*/  SYNCS.ARRIVE.TRANS64.RED.A1T0 RZ, [UR5], RZ ;  /* 0x000000ffffff79a7 */ /* 0x000fe60008100405 */
.L_x_92:
[----:B-12---:R-:W-:Y:S01]  /*4570*/  SHF.L.U32 R3, RZ, 0x1f, RZ ;  /* 0x0000001fff037819 */ /* 0x006fe200000006ff */
[----:B------:R-:W-:Y:S01]  /*4580*/  UIADD3 UR5, UPT, UPT, UR8, 0x1b0, URZ ;  /* 0x000001b008057890 */ /* 0x000fe2000fffe0ff */
[----:B------:R-:W-:Y:S02]  /*4590*/  PLOP3.LUT P0, PT, PT, PT, UP0, 0x80, 0x8 ;  /* 0x000000000008781c */ /* 0x000fe40003f0f008 */
[----:B------:R-:W1:Y:S02]  /*45a0*/  SYNCS.PHASECHK.TRANS64.TRYWAIT P1, [UR8+0x1b0], R3 ;  /* 0x0001b003ff0075a7 */ /* 0x000e640008021108 */
[----:B-1----:R-:W-:Y:S09]  /*45b0*/  @!P1 BRA `(.L_x_94) ;  /* 0x000000a400609947 */ /* 0x002ff20003800000 */
.L_x_381:
[----:B------:R-:W-:Y:S01]  /*45c0*/  @!UP0 UPRMT UR5, UR4, 0x654, UR5 ;  /* 0x0000065404058896 */ /* 0x000fe20008000005 */
[----:B------:R-:W-:Y:S02]  /*45d0*/  UMOV UR8, 0xffff ;  /* 0x0000ffff00087882 */ /* 0x000fe40000000000 */
[----:B------:R-:W-:-:S06]  /*45e0*/  UMOV UR4, 0x1 ;  /* 0x0000000100047882 */ /* 0x000fcc0000000000 */
[----:B------:R-:W-:Y:S01]  /*45f0*/  @!P0 SYNCS.ARRIVE.TRANS64.RED.A1T0 RZ, [UR5], RZ ;  /* 0x000000ffffff89a7 */ /* 0x000fe20008100405 */
[----:B------:R-:W-:Y:S01]  /*4600*/  NOP ;  /* 0x0000000000007918 */ /* 0x000fe20000000000 */
[----:B-1----:R-:W1:Y:S01]  /*4610*/  LDS R0, [UR6+0x14] ;  /* 0x00001406ff007984 */ /* 0x002e620008000800 */
[----:B------:R-:W-:-:S04]  /*4620*/  ULOP3.LUT UR5, UR24, 0xffff, URZ, 0xc0, !UPT ;  /* 0x0000ffff18057892 */ /* 0x000fc8000f8ec0ff */
[----:B------:R-:W-:-:S04]  /*4630*/  USHF.R.U32.HI UR5, URZ, 0x5, UR5 ;  /* 0x00000005ff057899 */ /* 0x000fc80008011605 */
[----:B------:R-:W-:Y:S02]  /*4640*/  USHF.L.U32 UR8, UR8, UR5, URZ ;  /* 0x0000000508087299 */ /* 0x000fe400080006ff */
[----:B------:R-:W-:-:S04]  /*4650*/  USHF.L.U32 UR4, UR4, UR5, URZ ;  /* 0x0000000504047299 */ /* 0x000fc800080006ff */
[----:B-1----:R-:W-:-:S04]  /*4660*/  LOP3.LUT R0, R0, UR8, RZ, 0xc0, !PT ;  /* 0x0000000800007c12 */ /* 0x002fc8000f8ec0ff */
[----:B------:R-:W-:-:S13]  /*4670*/  ISETP.NE.AND P0, PT, R0, UR8, PT ;  /* 0x0000000800007c0c */ /* 0x000fda000bf05270 */
[----:B------:R-:W-:Y:S05]  /*4680*/  @P0 BRA `(.L_x_95) ;  /* 0x0000000000580947 */ /* 0x000fea0003800000 */
[----:B------:R-:W1:Y:S02]  /*4690*/  LDS R0, [UR6+0x18] ;  /* 0x00001806ff007984 */ /* 0x000e640008000800 */
[----:B-1----:R-:W-:-:S04]  /*46a0*/  LOP3.LUT R0, R0, UR4, RZ, 0xc0, !PT ;  /* 0x0000000400007c12 */ /* 0x002fc8000f8ec0ff */
[----:B------:R-:W-:-:S13]  /*46b0*/  ISETP.NE.AND P0, PT, R0, UR4, PT ;  /* 0x0000000400007c0c */ /* 0x000fda000bf05270 */
[----:B------:R-:W-:Y:S05]  /*46c0*/  @P0 BRA `(.L_x_96) ;  /* 0x00000000003c0947 */ /* 0x000fea0003800000 */
[----:B------:R-:W1:Y:S01]  /*46d0*/  S2R R2, SR_LANEID ;  /* 0x0000000000027919 */ /* 0x000e620000000000 */
[----:B------:R-:W-:Y:S01]  /*46e0*/  ULOP3.LUT UR8, URZ, UR8, URZ, 0x33, !UPT ;  /* 0x00000008ff087292 */ /* 0x000fe2000f8e33ff */
[----:B------:R-:W-:Y:S01]  /*46f0*/  LOP3.LUT R4, RZ, UR4, RZ, 0x33, !PT ;  /* 0x00000004ff047c12 */ /* 0x000fe2000f8e33ff */
[----:B------:R-:W-:Y:S02]  /*4700*/  VOTEU.ANY UR7, UPT, PT ;  /* 0x0000000000077886 */ /* 0x000fe400038e0100 */
[----:B------:R-:W-:Y:S01]  /*4710*/  UFLO.U32 UR7, UR7 ;  /* 0x00000007000772bd */ /* 0x000fe200080e0000 */
[----:B------:R-:W2:Y:S01]  /*4720*/  REDUX UR4, R4 ;  /* 0x00000000040473c4 */ /* 0x000ea20000000000 */
[----:B------:R-:W-:-:S06]  /*4730*/  IMAD.U32 R0, RZ, RZ, UR8 ;  /* 0x00000008ff007e24 */ /* 0x000fcc000f8e00ff */
[----:B------:R1:W-:Y:S01]  /*4740*/  UTCATOMSWS.AND URZ, UR8 ;  /* 0x0000000800ff79e3 */ /* 0x0003e20008000000 */
[----:B------:R-:W3:Y:S01]  /*4750*/  REDUX UR5, R0 ;  /* 0x00000000000573c4 */ /* 0x000ee20000000000 */
[----:B-1----:R-:W-:Y:S01]  /*4760*/  ISETP.EQ.U32.AND P0, PT, R2, UR7, PT ;  /* 0x0000000702007c0c */ /* 0x002fe2000bf02070 */
[----:B--2---:R-:W-:Y:S01]  /*4770*/  IMAD.U32 R2, RZ, RZ, UR4 ;  /* 0x00000004ff027e24 */ /* 0x004fe2000f8e00ff */
[----:B---3--:R-:W-:-:S11]  /*4780*/  MOV R3, UR5 ;  /* 0x0000000500037c02 */ /* 0x008fd60008000f00 */
[----:B------:R1:W-:Y:S04]  /*4790*/  @P0 ATOMS.AND RZ, [UR6+0x14], R3 ;  /* 0x00001403ffff098c */ /* 0x0003e8000a800006 */
[----:B------:R1:W-:Y:S01]  /*47a0*/  @P0 ATOMS.AND RZ, [UR6+0x18], R2 ;  /* 0x00001802ffff098c */ /* 0x0003e2000a800006 */
[----:B------:R-:W-:Y:S05]  /*47b0*/  BRA `(.L_x_97) ;  /* 0x0000000000147947 */ /* 0x000fea0003800000 */
.L_x_96:
[----:B------:R-:W-:Y:S02]  /*47c0*/  MOV R2, 0x47e0 ;  /* 0x000047e000027802 */ /* 0x000fe40000000f00 */
[----:B---345:R-:W-:Y:S05]  /*47d0*/  CALL.REL.NOINC `($__internal_0_$__cuda_sm10x_tcgen05_guardrail_trap_col_being_dealloced_not_returned_by_alloc) ;  /* 0x000000a400a07944 */ /* 0x038fea0003c00000 */
[----:B------:R-:W-:Y:S05]  /*47e0*/  BRA `(.L_x_97) ;  /* 0x0000000000087947 */ /* 0x000fea0003800000 */
.L_x_95:
[----:B------:R-:W-:Y:S02]  /*47f0*/  MOV R2, 0x4810 ;  /* 0x0000481000027802 */ /* 0x000fe40000000f00 */
[----:B---345:R-:W-:Y:S05]  /*4800*/  CALL.REL.NOINC `($__internal_2_$__cuda_sm10x_tcgen05_guardrail_trap_unallocated_columns_being_dealloced) ;  /* 0x000000a400ac7944 */ /* 0x038fea0003c00000 */
.L_x_97:
[----:B------:R-:W-:Y:S01]  /*4810*/  NOP ;  /* 0x0000000000007918 */ /* 0x000fe20000000000 */
[----:B----4-:R-:W-:Y:S05]  /*4820*/  EXIT ;  /* 0x000000000000794d */ /* 0x010fea0003800000 */
.L_x_68:
[----:B------:R-:W-:-:S09]  /*4830*/  UISETP.NE.OR UP5, UPT, UR10, 0x3, UP5 ;  /* 0x000000030a00788c */ /* 0x000fd2000afa5670 */
[----:B------:R-:W-:Y:S05]  /*4840*/  BRA.U UP5, `(.L_x_98) ;  /* 0x0000000d05407547 */ /* 0x000fea000b800000 */
[----:B------:R-:W1:Y:S01]  /*4850*/  LDC R0, c[0x0][0xb30] ;  /* 0x0002cc00ff007b82 */ /* 0x000e620000000800 */
[----:B------:R-:W2:Y:S01]  /*4860*/  LDCU.64 UR8, c[0x0][0x888] ;  /* 0x00011100ff0877ac */ /* 0x000ea20008000a00 */
[----:B------:R-:W-:Y:S02]  /*4870*/  HFMA2 R29, -RZ, RZ, 0, 0 ;  /* 0x00000000ff1d7431 */ /* 0x000fe400000001ff */
[----:B------:R-:W-:Y:S01]  /*4880*/  IMAD.MOV.U32 R31, RZ, RZ, 0x1 ;  /* 0x00000001ff1f7424 */ /* 0x000fe200078e00ff */
[----:B------:R-:W-:Y:S01]  /*4890*/  MOV R27, 0x2000 ;  /* 0x00002000001b7802 */ /* 0x000fe20000000f00 */
[----:B------:R-:W3:Y:S01]  /*48a0*/  LDCU.64 UR4, c[0x0][0x890] ;  /* 0x00011200ff0477ac */ /* 0x000ee20008000a00 */
[----:B------:R-:W-:Y:S01]  /*48b0*/  IMAD.MOV.U32 R30, RZ, RZ, RZ ;  /* 0x000000ffff1e7224 */ /* 0x000fe200078e00ff */
[----:B------:R-:W4:Y:S01]  /*48c0*/  LDC R25, c[0x0][0x370] ;  /* 0x0000dc00ff197b82 */ /* 0x000f220000000800 */
[----:B------:R-:W-:Y:S01]  /*48d0*/  UMOV UR6, 0x400 ;  /* 0x0000040000067882 */ /* 0x000fe20000000000 */
[----:B------:R-:W-:-:S02]  /*48e0*/  UPLOP3.LUT UP1, UPT, UPT, UPT, UPT, 0x40, 0x4 ;  /* 0x000000000004789c */ /* 0x000fc40003f2e870 */
[----:B------:R-:W-:-:S04]  /*48f0*/  ULEA UR6, UR37, UR6, 0x18 ;  /* 0x0000000625067291 */ /* 0x000fc8000f8ec0ff */
[----:B------:R-:W4:Y:S01]  /*4900*/  LDC R2, c[0x0][0xb0c] ;  /* 0x0002c300ff027b82 */ /* 0x000f220000000800 */
[----:B------:R-:W-:Y:S02]  /*4910*/  UIADD3 UR13, UPT, UPT, UR6, 0x108, URZ ;  /* 0x00000108060d7890 */ /* 0x000fe4000fffe0ff */
[----:B--2---:R-:W-:Y:S02]  /*4920*/  UISETP.NE.U32.AND UP2, UPT, UR8, URZ, UPT ;  /* 0x000000ff0800728c */ /* 0x004fe4000bf45070 */
[----:B------:R-:W-:Y:S02]  /*4930*/  UIADD3 UR17, UPT, UPT, UR6, 0x100, URZ ;  /* 0x0000010006117890 */ /* 0x000fe4000fffe0ff */
[----:B---3--:R-:W-:Y:S01]  /*4940*/  UISETP.NE.U32.AND UP3, UPT, UR4, URZ, UPT ;  /* 0x000000ff0400728c */ /* 0x008fe2000bf65070 */
[----:B------:R-:W2:Y:S01]  /*4950*/  LDC R24, c[0x0][0xb20] ;  /* 0x0002c800ff187b82 */ /* 0x000ea20000000800 */
[----:B-1----:R-:W-:Y:S01]  /*4960*/  ISETP.NE.AND P1, PT, R0, 0x1, PT ;  /* 0x000000010000780c */ /* 0x002fe20003f25270 */
[----:B------:R-:W-:-:S02]  /*4970*/  UISETP.NE.AND.EX UP2, UPT, UR9, URZ, UPT, UP2 ;  /* 0x000000ff0900728c */ /* 0x000fc4000bf45320 */
[----:B------:R-:W-:Y:S02]  /*4980*/  UPRMT UR13, UR37, 0x654, UR13 ;  /* 0x00000654250d7896 */ /* 0x000fe4000800000d */
[----:B------:R-:W-:Y:S02]  /*4990*/  UISETP.NE.AND.EX UP3, UPT, UR5, URZ, UPT, UP3 ;  /* 0x000000ff0500728c */ /* 0x000fe4000bf65330 */
[----:B------:R-:W1:Y:S08]  /*49a0*/  LDC.64 R32, c[0x0][0x348] ;  /* 0x0000d200ff207b82 */ /* 0x000e700000000a00 */
[----:B------:R-:W3:Y:S08]  /*49b0*/  LDC.64 R16, c[0x0][0xb10] ;  /* 0x0002c400ff107b82 */ /* 0x000ef00000000a00 */
[----:B------:R-:W1:Y:S08]  /*49c0*/  LDC.64 R6, c[0x0][0xb18] ;  /* 0x0002c600ff067b82 */ /* 0x000e700000000a00 */
[----:B------:R-:W1:Y:S08]  /*49d0*/  LDC.64 R4, c[0x0][0xb28] ;  /* 0x0002ca00ff047b82 */ /* 0x000e700000000a00 */
[----:B--2-4-:R-:W1:Y:S02]  /*49e0*/  LDC R26, c[0x0][0x374] ;  /* 0x0000dd00ff1a7b82 */ /* 0x014e640000000800 */
.L_x_107:
[C---:B------:R-:W-:Y:S02]  /*49f0*/  LEA R0, R30.reuse, UR6, 0x3 ;  /* 0x000000061e007c11 */ /* 0x040fe4000f8e18ff */
[----:B------:R-:W-:Y:S02]  /*4a00*/  SHF.L.U32 R3, R29, 0x1f, RZ ;  /* 0x0000001f1d037819 */ /* 0x000fe400000006ff */
[----:B------:R-:W-:Y:S02]  /*4a10*/  LEA R20, R30, UR6, 0x4 ;  /* 0x000000061e147c11 */ /* 0x000fe4000f8e20ff */
[----:B--2---:R-:W2:Y:S02]  /*4a20*/  SYNCS.PHASECHK.TRANS64.TRYWAIT P0, [R0+URZ+0x130], R3 ;  /* 0x00013003000075a7 */ /* 0x004ea400080011ff */
[----:B--2---:R-:W-:Y:S05]  /*4a30*/  @!P0 BRA `(.L_x_99) ;  /* 0x000000a000588947 */ /* 0x004fea0003800000 */
.L_x_382:
[----:B------:R-:W-:Y:S01]  /*4a40*/  ISETP.GE.AND P0, PT, R68, 0x1, PT ;  /* 0x000000014400780c */ /* 0x000fe20003f06270 */
[----:B------:R-:W4:Y:S01]  /*4a50*/  LDS.128 R20, [R20+0x1c0] ;  /* 0x0001c00014147984 */ /* 0x000f220000000c00 */
[----:B--2---:R-:W-:Y:S01]  /*4a60*/  VIADD R0, R0, 0x140 ;  /* 0x0000014000007836 */ /* 0x004fe20000000000 */
[----:B------:R-:W-:Y:S01]  /*4a70*/  @!PT LDS RZ, [RZ] ;  /* 0x00000000fffff984 */ /* 0x000fe20000000800 */
[----:B------:R-:W-:Y:S01]  /*4a80*/  @!PT LDS RZ, [RZ] ;  /* 0x00000000fffff984 */ /* 0x000fe20000000800 */
[----:B------:R-:W-:Y:S01]  /*4a90*/  @!PT LDS RZ, [RZ] ;  /* 0x00000000fffff984 */ /* 0x000fe20000000800 */
[----:B------:R-:W-:Y:S01]  /*4aa0*/  @!PT LDS RZ, [RZ] ;  /* 0x00000000fffff984 */ /* 0x000fe20000000800 */
[----:B------:R2:W-:Y:S06]  /*4ab0*/  MEMBAR.ALL.CTA ;  /* 0x0000000000007992 */ /* 0x0005ec0000008000 */
[----:B--2---:R-:W2:Y:S01]  /*4ac0*/  FENCE.VIEW.ASYNC.S ;  /* 0x00000000000073c6 */ /* 0x004ea20000000000 */
[----:B------:R-:W-:Y:S04]  /*4ad0*/  PRMT R0, RZ, 0x654, R0 ;  /* 0x00000654ff007816 */ /* 0x000fe80000000000 */
[----:B--2---:R2:W-:Y:S01]  /*4ae0*/  SYNCS.ARRIVE.TRANS64.RED.A1T0 RZ, [R0+URZ], RZ ;  /* 0x000000ff00ff79a7 */ /* 0x0045e200081004ff */
[----:B----4-:R-:W-:Y:S11]  /*4af0*/  LOP3.LUT P3, RZ, R22, 0x1, RZ, 0xc0, !PT ;  /* 0x0000000116ff7812 */ /* 0x010ff6000786c0ff */
[----:B------:R-:W-:Y:S02]  /*4b00*/  @!UPT UIADD3 URZ, UPT, UPT, URZ, URZ, URZ ;  /* 0x000000fffffff290 */ /* 0x000fe4000fffe0ff */
[----:B------:R-:W-:Y:S02]  /*4b10*/  @P3 MOV R13, R20 ;  /* 0x00000014000d3202 */ /* 0x000fe40000000f00 */
[----:B------:R-:W-:Y:S01]  /*4b20*/  @P3 LOP3.LUT R8, R21, 0xffff, RZ, 0xc0, !PT ;  /* 0x0000ffff15083812 */ /* 0x000fe200078ec0ff */
[----:B--2---:R-:W-:Y:S06]  /*4b30*/  @!P0 BRA `(.L_x_100) ;  /* 0x0000000000a48947 */ /* 0x004fec0003800000 */
[----:B-1----:R-:W-:Y:S01]  /*4b40*/  IMAD.HI.U32 R35, R26, R7, RZ ;  /* 0x000000071a237227 */ /* 0x002fe200078e00ff */
[----:B------:R-:W-:Y:S02]  /*4b50*/  ISETP.NE.AND P0, PT, R6, 0x1, PT ;  /* 0x000000010600780c */ /* 0x000fe40003f05270 */
[----:B------:R-:W-:Y:S01]  /*4b60*/  ISETP.NE.AND P2, PT, R68, 0x1, PT ;  /* 0x000000014400780c */ /* 0x000fe20003f45270 */
[----:B---3--:R-:W-:Y:S01]  /*4b70*/  IMAD.HI.U32 R34, R25, R16, RZ ;  /* 0x0000001019227227 */ /* 0x008fe200078e00ff */
[----:B------:R-:W-:Y:S02]  /*4b80*/  SHF.R.U32.HI R35, RZ, R24, R35 ;  /* 0x00000018ff237219 */ /* 0x000fe40000011623 */
[----:B------:R-:W-:Y:S01]  /*4b90*/  ISETP.NE.AND P4, PT, R2, 0x1, PT ;  /* 0x000000010200780c */ /* 0x000fe20003f85270 */
[----:B------:R-:W-:Y:S01]  /*4ba0*/  IMAD.HI.U32 R36, R13, R16, RZ ;  /* 0x000000100d247227 */ /* 0x000fe200078e00ff */
[----:B------:R-:W-:Y:S02]  /*4bb0*/  SHF.R.U32.HI R34, RZ, R17, R34 ;  /* 0x00000011ff227219 */ /* 0x000fe40000011622 */
[----:B------:R-:W-:Y:S01]  /*4bc0*/  SEL R3, R26, R35, !P0 ;  /* 0x000000231a037207 */ /* 0x000fe20004000000 */
[C---:B------:R-:W-:Y:S01]  /*4bd0*/  IMAD.HI.U32 R35, R8.reuse, R7, RZ ;  /* 0x0000000708237227 */ /* 0x040fe200078e00ff */
[----:B------:R-:W-:Y:S02]  /*4be0*/  SEL R11, R25, R34, !P4 ;  /* 0x00000022190b7207 */ /* 0x000fe40006000000 */
[----:B------:R-:W-:Y:S01]  /*4bf0*/  SHF.R.U32.HI R36, RZ, R17, R36 ;  /* 0x00000011ff247219 */ /* 0x000fe20000011624 */
[----:B------:R-:W-:Y:S01]  /*4c00*/  IMAD.HI.U32 R38, R3, R4, RZ ;  /* 0x0000000403267227 */ /* 0x000fe200078e00ff */
[----:B------:R-:W-:Y:S03]  /*4c10*/  SHF.R.U32.HI R35, RZ, R24, R35 ;  /* 0x00000018ff237219 */ /* 0x000fe60000011623 */
[----:B------:R-:W-:Y:S01]  /*4c20*/  IMAD.HI.U32 R34, R11, R4, RZ ;  /* 0x000000040b227227 */ /* 0x000fe200078e00ff */
[----:B------:R-:W-:Y:S02]  /*4c30*/  @P2 SHF.R.U32.HI R3, RZ, R5, R38 ;  /* 0x00000005ff032219 */ /* 0x000fe40000011626 */
[----:B------:R-:W-:Y:S02]  /*4c40*/  SEL R9, R8, R35, !P0 ;  /* 0x0000002308097207 */ /* 0x000fe40004000000 */
[----:B------:R-:W-:Y:S01]  /*4c50*/  @P2 SHF.R.U32.HI R11, RZ, R5, R34 ;  /* 0x00000005ff0b2219 */ /* 0x000fe20000011622 */
[C---:B------:R-:W-:Y:S01]  /*4c60*/  IMAD R10, R68.reuse, R3, RZ ;  /* 0x00000003440a7224 */ /* 0x040fe200078e02ff */
[----:B------:R-:W-:Y:S01]  /*4c70*/  SEL R3, R13, R36, !P4 ;  /* 0x000000240d037207 */ /* 0x000fe20006000000 */
[C---:B------:R-:W-:Y:S03]  /*4c80*/  IMAD.HI.U32 R14, R9.reuse, R4, RZ ;  /* 0x00000004090e7227 */ /* 0x040fe600078e00ff */
[----:B------:R-:W-:Y:S01]  /*4c90*/  ISETP.GE.AND P0, PT, R9, R10, PT ;  /* 0x0000000a0900720c */ /* 0x000fe20003f06270 */
[C---:B------:R-:W-:Y:S01]  /*4ca0*/  IMAD R12, R68.reuse, R11, RZ ;  /* 0x0000000b440c7224 */ /* 0x040fe200078e02ff */
[-C--:B------:R-:W-:Y:S04]  /*4cb0*/  SHF.R.U32.HI R14, RZ, R5.reuse, R14 ;  /* 0x00000005ff0e7219 */ /* 0x080fe8000001160e */
[----:B------:R-:W-:Y:S02]  /*4cc0*/  ISETP.GE.OR P0, PT, R3, R12, P0 ;  /* 0x0000000c0300720c */ /* 0x000fe40000706670 */
[----:B------:R-:W-:Y:S05]  /*4cd0*/  SEL R15, R9, R14, !P2 ;  /* 0x0000000e090f7207 */ /* 0x000fea0005000000 */
[----:B------:R-:W-:Y:S04]  /*4ce0*/  IMAD.MOV R14, RZ, RZ, -R15 ;  /* 0x000000ffff0e7224 */ /* 0x000fe800078e0a0f */
[----:B------:R-:W-:Y:S02]  /*4cf0*/  IMAD R14, R68, R14, R9 ;  /* 0x0000000e440e7224 */ /* 0x000fe400078e0209 */
[C---:B------:R-:W-:Y:S05]  /*4d00*/  @!P0 IMAD.HI.U32 R10, R3.reuse, R4, RZ ;  /* 0x00000004030a8227 */ /* 0x040fea00078e00ff */
[----:B------:R-:W-:Y:S04]  /*4d10*/  @!P0 SHF.R.U32.HI R10, RZ, R5, R10 ;  /* 0x00000005ff0a8219 */ /* 0x000fe8000001160a */
[----:B------:R-:W-:Y:S01]  /*4d20*/  @!P0 SEL R0, R3, R10, !P2 ;  /* 0x0000000a03008207 */ /* 0x000fe20005000000 */
[----:B------:R-:W-:Y:S03]  /*4d30*/  IMAD.MOV R10, RZ, RZ, -R3 ;  /* 0x000000ffff0a7224 */ /* 0x000fe600078e0a03 */
[----:B------:R-:W-:Y:S01]  /*4d40*/  @!P0 IADD3 R15, PT, PT, R15, -R0, RZ ;  /* 0x800000000f0f8210 */ /* 0x000fe20007ffe0ff */
[----:B------:R-:W-:Y:S01]  /*4d50*/  @!P0 IMAD R0, R11, R14, R0 ;  /* 0x0000000e0b008224 */ /* 0x000fe200078e0200 */
[----:B------:R-:W-:Y:S01]  /*4d60*/  IADD3 R11, PT, PT, -R9, RZ, RZ ;  /* 0x000000ff090b7210 */ /* 0x000fe20007ffe1ff */
[----:B------:R-:W-:Y:S02]  /*4d70*/  IMAD R13, R2, R10, R13 ;  /* 0x0000000a020d7224 */ /* 0x000fe400078e020d */
[----:B------:R-:W-:Y:S02]  /*4d80*/  @!P0 IMAD R9, R15, R68, R3 ;  /* 0x000000440f098224 */ /* 0x000fe400078e0203 */
[----:B------:R-:W-:Y:S02]  /*4d90*/  @!P0 IMAD.MOV.U32 R3, RZ, RZ, R0 ;  /* 0x000000ffff038224 */ /* 0x000fe400078e0000 */
[----:B------:R-:W-:Y:S02]  /*4da0*/  IMAD R8, R6, R11, R8 ;  /* 0x0000000b06087224 */ /* 0x000fe400078e0208 */
[----:B------:R-:W-:Y:S02]  /*4db0*/  IMAD R13, R3, R2, R13 ;  /* 0x00000002030d7224 */ /* 0x000fe400078e020d */
[----:B------:R-:W-:Y:S02]  /*4dc0*/  IMAD R8, R9, R6, R8 ;  /* 0x0000000609087224 */ /* 0x000fe400078e0208 */
.L_x_100:
[----:B------:R-:W-:Y:S05]  /*4dd0*/  BRA.U UP1, `(.L_x_101) ;  /* 0x0000000101107547 */ /* 0x000fea000b800000 */
[----:B------:R-:W-:Y:S04]  /*4de0*/  MOV R0, UR7 ;  /* 0x0000000700007c02 */ /* 0x000fe80008000f00 */
[----:B------:R-:W-:Y:S04]  /*4df0*/  SHF.L.U32 R3, R0, 0x1f, RZ ;  /* 0x0000001f00037819 */ /* 0x000fe800000006ff */
[----:B------:R-:W2:Y:S02]  /*4e00*/  SYNCS.PHASECHK.TRANS64.TRYWAIT P0, [UR6+0x128], R3 ;  /* 0x00012803ff0075a7 */ /* 0x000ea40008001106 */
[----:B--2---:R-:W-:Y:S05]  /*4e10*/  @!P0 BRA `(.L_x_102) ;  /* 0x0000009c00748947 */ /* 0x004fea0003800000 */
.L_x_101:
[----:B------:R-:W-:Y:S02]  /*4e20*/  R2UR UR19, R19 ;  /* 0x00000000131372ca */ /* 0x000fe400000e0000 */
[----:B------:R-:W-:Y:S02]  /*4e30*/  R2UR UR18, R18 ;  /* 0x00000000121272ca */ /* 0x000fe400000e0000 */
[----:B------:R-:W-:Y:S02]  /*4e40*/  ISETP.NE.U32.AND P2, PT, RZ, UR4, PT ;  /* 0x00000004ff007c0c */ /* 0x000fe4000bf45070 */
[----:B------:R-:W-:Y:S02]  /*4e50*/  SHF.L.U32 R12, R31, 0x1f, RZ ;  /* 0x0000001f1f0c7819 */ /* 0x000fe400000006ff */
[----:B------:R-:W-:Y:S05]  /*4e60*/  ISETP.NE.AND.EX P2, PT, RZ, UR5, PT, P2 ;  /* 0x00000005ff007c0c */ /* 0x000fea000bf45320 */
[----:B------:R-:W-:Y:S02]  /*4e70*/  USHF.L.U32 UR19, UR19, 0x7, URZ ;  /* 0x0000000713137899 */ /* 0x000fe400080006ff */
[----:B------:R-:W-:Y:S01]  /*4e80*/  USHF.L.U32 UR18, UR18, 0x7, URZ ;  /* 0x0000000712127899 */ /* 0x000fe200080006ff */
[----:B------:R-:W-:Y:S11]  /*4e90*/  BRA.U !UP3, `(.L_x_103) ;  /* 0x000000010b347547 */ /* 0x000ff6000b800000 */
[----:B------:R-:W-:Y:S01]  /*4ea0*/  UPLOP3.LUT UP0, UPT, UPT, UPT, UP2, 0x80, 0x8 ;  /* 0x000000000008789c */ /* 0x000fe20003f0f020 */
[----:B--2---:R-:W-:Y:S02]  /*4eb0*/  HFMA2 R0, -RZ, RZ, 0, 5.9604644775390625e-08 ;  /* 0x00000001ff007431 */ /* 0x004fe400000001ff */
[----:B------:R-:W-:Y:S03]  /*4ec0*/  IMAD.MOV.U32 R180, RZ, RZ, 0x1 ;  /* 0x00000001ffb47424 */ /* 0x000fe600078e00ff */
[----:B------:R-:W-:Y:S05]  /*4ed0*/  PLOP3.LUT P0, PT, PT, PT, UP0, 0x80, 0x8 ;  /* 0x000000000008781c */ /* 0x000fea0003f0f008 */
[----:B------:R-:W2:Y:S01]  /*4ee0*/  @UP0 LDCU.64 UR10, c[0x0][0x888] ;  /* 0x00011100ff0a07ac */ /* 0x000ea20008000a00 */
[----:B------:R-:W-:Y:S07]  /*4ef0*/  @UP0 UIMAD UR8, UR36, UR4, URZ ;  /* 0x00000004240802a4 */ /* 0x000fee000f8e02ff */
[----:B------:R-:W-:Y:S01]  /*4f00*/  @!P0 PRMT R180, R0, 0x7610, R180 ;  /* 0x0000761000b48816 */ /* 0x000fe200000000b4 */
[----:B--2---:R-:W-:Y:S03]  /*4f10*/  @UP0 UIMAD.WIDE UR10, UR8, 0x4, UR10 ;  /* 0x00000004080a08a5 */ /* 0x004fe6000f8e020a */
[----:B------:R-:W2:Y:S03]  /*4f20*/  @!UP0 LDCU UR8, c[0x0][0x880] ;  /* 0x00011000ff0887ac */ /* 0x000ea60008000800 */
[----:B------:R-:W-:Y:S01]  /*4f30*/  IMAD.U32 R10, RZ, RZ, UR10 ;  /* 0x0000000aff0a7e24 */ /* 0x000fe2000f8e00ff */
[----:B------:R-:W-:Y:S05]  /*4f40*/  MOV R11, UR11 ;  /* 0x0000000b000b7c02 */ /* 0x000fea0008000f00 */
[----:B-----5:R4:W5:Y:S02]  /*4f50*/  @P0 LDG.E R123, desc[UR38][R10.64] ;  /* 0x000000260a7b0981 */ /* 0x020964000c1e1900 */
[----:B--2-4-:R-:W-:Y:S07]  /*4f60*/  @!P0 IMAD.U32 R123, RZ, RZ, UR8 ;  /* 0x00000008ff7b8e24 */ /* 0x014fee000f8e00ff */
.L_x_103:
[----:B-----5:R-:W-:Y:S01]  /*4f70*/  @!P2 FSETP.EQ.AND P0, PT, R123, RZ, PT ;  /* 0x000000ff7b00a20b */ /* 0x020fe20003f02000 */
[----:B------:R-:W-:Y:S01]  /*4f80*/  @!UPT UIADD3 URZ, UPT, UPT, URZ, URZ, URZ ;  /* 0x000000fffffff290 */ /* 0x000fe2000fffe0ff */
[----:B------:R-:W-:Y:S11]  /*4f90*/  @!P2 BRA `(.L_x_104) ;  /* 0x000000000014a947 */ /* 0x000ff60003800000 */
[----:B------:R-:W-:Y:S02]  /*4fa0*/  LOP3.LUT P2, RZ, R180, 0xff, RZ, 0xc0, !PT ;  /* 0x000000ffb4ff7812 */ /* 0x000fe4000784c0ff */
[----:B------:R-:W-:Y:S04]  /*4fb0*/  PLOP3.LUT P0, PT, PT, PT, UP0, 0x80, 0x8 ;  /* 0x000000000008781c */ /* 0x000fe80003f0f008 */
[----:B------:R-:W-:Y:S07]  /*4fc0*/  PLOP3.LUT P0, PT, P0, PT, PT, 0x8, 0x80 ;  /* 0x000000000080781c */ /* 0x000fee000070e170 */
[----:B------:R-:W-:Y:S11]  /*4fd0*/  @P2 FSETP.EQ.AND P0, PT, R123, RZ, PT ;  /* 0x000000ff7b00220b */ /* 0x000ff60003f02000 */
[----:B------:R-:W-:Y:S02]  /*4fe0*/  @!UPT UIADD3 URZ, UPT, UPT, URZ, URZ, URZ ;  /* 0x000000fffffff290 */ /* 0x000fe4000fffe0ff */
.L_x_104:
[----:B------:R-:W4:Y:S01]  /*4ff0*/  SYNCS.PHASECHK.TRANS64.TRYWAIT P2, [UR6+0x110], R12 ;  /* 0x0001100cff0075a7 */ /* 0x000f220008041106 */
[----:B------:R-:W-:Y:S04]  /*5000*/  ELECT P4, URZ, PT ;  /* 0x0000000000ff782f */ /* 0x000fe80003880000 */
[----:B------:R-:W-:Y:S11]  /*5010*/  PLOP3.LUT P4, PT, P0, P4, PT, 0xf2, 0x2f ;  /* 0x00000000002f781c */ /* 0x000ff60000789e72 */
[----:B------:R-:W-:Y:S02]  /*5020*/  @!UPT UIADD3 URZ, UPT, UPT, URZ, URZ, URZ ;  /* 0x000000fffffff290 */ /* 0x000fe4000fffe0ff */
[----:B-1----:R-:W-:Y:S05]  /*5030*/  @!P4 IADD3 R19, P0, PT, R32, 0x580, RZ ;  /* 0x000005802013c810 */ /* 0x002fea0007f1e0ff */
[----:B------:R-:W-:Y:S01]  /*5040*/  @!P4 IMAD.X R18, RZ, RZ, R33, P0 ;  /* 0x000000ffff12c224 */ /* 0x000fe200000e0621 */
[----:B----4-:R-:W-:Y:S07]  /*5050*/  @!P2 BRA `(.L_x_105) ;  /* 0x0000009800fca947 */ /* 0x010fee0003800000 */
.L_x_385:
[----:B------:R-:W4:Y:S01]  /*5060*/  LDC.64 R14, c[0x0][0xb10] ;  /* 0x0002c400ff0e7b82 */ /* 0x000f220000000a00 */
[----:B------:R-:W-:Y:S01]  /*5070*/  @!P4 R2UR UR8, R18 ;  /* 0x000000001208c2ca */ /* 0x000fe200000e0000 */
[----:B------:R-:W-:Y:S01]  /*5080*/  VOTEU.ALL UP1, P4 ;  /* 0x0000000000ff7886 */ /* 0x000fe20002020000 */
[----:B------:R-:W-:Y:S01]  /*5090*/  @!P4 R2UR UR9, R19 ;  /* 0x000000001309c2ca */ /* 0x000fe200000e0000 */
[----:B------:R-:W-:Y:S01]  /*50a0*/  UMOV UR10, 0x0 ;  /* 0x00000000000a7882 */ /* 0x000fe20000000000 */
[----:B------:R-:W-:Y:S03]  /*50b0*/  UMOV UR11, 0x10000000 ;  /* 0x10000000000b7882 */ /* 0x000fe60000000000 */
[----:B------:R-:W5:Y:S01]  /*50c0*/  LDC.64 R10, c[0x0][0xb18] ;  /* 0x0002c600ff0a7b82 */ /* 0x000f620000000a00 */
[----:B------:R-:W-:Y:S01]  /*50d0*/  @!UP1 UIADD3 UR16, UPT, UPT, UR6, 0x200, URZ ;  /* 0x0000020006109890 */ /* 0x000fe2000fffe0ff */
[----:B------:R-:W-:Y:S01]  /*50e0*/  @P3 SHF.R.U32.HI R28, RZ, 0x10, R21 ;  /* 0x00000010ff1c3819 */ /* 0x000fe20000011615 */
[----:B------:R-:W-:Y:S01]  /*50f0*/  VOTEU.ALL UP1, P4 ;  /* 0x0000000000ff7886 */ /* 0x000fe20002020000 */
[----:B------:R-:W-:Y:S01]  /*5100*/  UMOV UR20, UR36 ;  /* 0x0000002400147c82 */ /* 0x000fe20008000000 */
[----:B------:R-:W-:Y:S03]  /*5110*/  VIADD R30, R30, 0x1 ;  /* 0x000000011e1e7836 */ /* 0x000fe60000000000 */
[----:B--2---:R-:W2:Y:S01]  /*5120*/  @!P1 LDC R0, c[0x0][0xb20] ;  /* 0x0002c800ff009b82 */ /* 0x004ea20000000800 */
[----:B------:R-:W-:Y:S01]  /*5130*/  IMAD.U32 R19, RZ, RZ, UR8 ;  /* 0x00000008ff137e24 */ /* 0x000fe2000f8e00ff */
[----:B------:R-:W-:Y:S06]  /*5140*/  UPRMT UR8, UR37, 0x654, UR17 ;  /* 0x0000065425087896 */ /* 0x000fec0008000011 */
[----:B-1----:R-:W1:Y:S01]  /*5150*/  @!P1 LDC R3, c[0x0][0xb0c] ;  /* 0x0002c300ff039b82 */ /* 0x002e620000000800 */
[----:B------:R-:W-:Y:S01]  /*5160*/  IMAD.U32 R18, RZ, RZ, UR9 ;  /* 0x00000009ff127e24 */ /* 0x000fe2000f8e00ff */
[----:B------:R-:W-:Y:S04]  /*5170*/  @!P4 R2UR UR15, R19 ;  /* 0x00000000130fc2ca */ /* 0x000fe800000e0000 */
[----:B------:R-:W-:Y:S01]  /*5180*/  @!P4 R2UR UR14, R18 ;  /* 0x00000000120ec2ca */ /* 0x000fe200000e0000 */
[----:B------:R-:W-:Y:S11]  /*5190*/  @!P4 IMAD.MOV.U32 R18, RZ, RZ, 0x2000 ;  /* 0x00002000ff12c424 */ /* 0x000ff600078e00ff */
[----:B------:R-:W-:Y:S01]  /*51a0*/  @!UPT UIADD3 URZ, UPT, UPT, URZ, URZ, URZ ;  /* 0x000000fffffff290 */ /* 0x000fe2000fffe0ff */
[----:B------:R1:W-:Y:S01]  /*51b0*/  @!UP1 UTMALDG.3D [UR16], [UR14], desc[UR10] ;  /* 0x00000a100e0095b4 */ /* 0x0003e20008011000 */
[----:B------:R1:W-:Y:S02]  /*51c0*/  @!P4 SYNCS.ARRIVE.TRANS64.RED.A0TR RZ, [UR6+0x100], R18 ;  /* 0x00010012ffffc9a7 */ /* 0x0003e40008300406 */
[----:B-1----:R-:W-:Y:S01]  /*51d0*/  @!P1 ISETP.NE.AND P2, PT, R3, 0x1, PT ;  /* 0x000000010300980c */ /* 0x002fe20003f45270 */
[C---:B----4-:R-:W-:Y:S01]  /*51e0*/  @!P1 IMAD.HI.U32 R14, R13.reuse, R14, RZ ;  /* 0x0000000e0d0e9227 */ /* 0x050fe200078e00ff */
[----:B-----5:R-:W-:Y:S03]  /*51f0*/  @!P1 ISETP.NE.AND P0, PT, R10, 0x1, PT ;  /* 0x000000010a00980c */ /* 0x020fe60003f05270 */
[C---:B------:R-:W-:Y:S01]  /*5200*/  @!P1 IMAD.HI.U32 R11, R8.reuse, R11, RZ ;  /* 0x0000000b080b9227 */ /* 0x040fe200078e00ff */
[----:B------:R-:W-:Y:S04]  /*5210*/  @!P1 SHF.R.U32.HI R14, RZ, R15, R14 ;  /* 0x0000000fff0e9219 */ /* 0x000fe8000001160e */
[----:B--2---:R-:W-:Y:S01]  /*5220*/  @!P1 SHF.R.U32.HI R9, RZ, R0, R11 ;  /* 0x00000000ff099219 */ /* 0x004fe2000001160b */
[----:B------:R-:W-:Y:S01]  /*5230*/  SYNCS.ARRIVE.TRANS64.RED.A1T0 RZ, [UR8], RZ ;  /* 0x000000ffffff79a7 */ /* 0x000fe20008100408 */
[----:B------:R-:W-:Y:S02]  /*5240*/  @!P1 SEL R14, R13, R14, !P2 ;  /* 0x0000000e0d0e9207 */ /* 0x000fe40005000000 */
[----:B------:R-:W-:Y:S01]  /*5250*/  @!P1 SEL R9, R8, R9, !P0 ;  /* 0x0000000908099207 */ /* 0x000fe20004000000 */
[----:B------:R-:W1:Y:S04]  /*5260*/  SYNCS.PHASECHK.TRANS64.TRYWAIT P5, [UR6+0x118], R12 ;  /* 0x0001180cff0075a7 */ /* 0x000e6800080a1106 */
[----:B------:R-:W-:Y:S02]  /*5270*/  @!P1 IMAD.IADD R0, R9, 0x1, -R14 ;  /* 0x0000000109009824 */ /* 0x000fe400078e0a0e */
[----:B------:R-:W-:Y:S02]  /*5280*/  @!P1 IMAD.IADD R9, R14, 0x1, -R9 ;  /* 0x000000010e099824 */ /* 0x000fe400078e0a09 */
[----:B------:R-:W-:Y:S02]  /*5290*/  @!P1 IMAD R13, R0, R3, R13 ;  /* 0x00000003000d9224 */ /* 0x000fe400078e020d */
[----:B------:R-:W-:Y:S01]  /*52a0*/  @!P1 IMAD R8, R9, R10, R8 ;  /* 0x0000000a09089224 */ /* 0x000fe200078e0208 */
[----:B-1----:R-:W-:Y:S06]  /*52b0*/  @!P5 BRA `(.L_x_106) ;  /* 0x00000098007cd947 */ /* 0x002fec0003800000 */
.L_x_387:
[----:B-1----:R-:W-:Y:S01]  /*52c0*/  @!P4 IADD3 R3, P0, PT, R32, 0x580, RZ ;  /* 0x000005802003c810 */ /* 0x002fe20007f1e0ff */
[----:B------:R-:W-:Y:S01]  /*52d0*/  VOTEU.ALL UP1, P4 ;  /* 0x0000000000ff7886 */ /* 0x000fe20002020000 */
[----:B------:R-:W-:Y:S01]  /*52e0*/  UMOV UR20, 0x0 ;  /* 0x0000000000147882 */ /* 0x000fe20000000000 */
[----:B------:R-:W-:Y:S01]  /*52f0*/  UMOV UR21, 0x10000000 ;  /* 0x1000000000157882 */ /* 0x000fe20000000000 */
[----:B------:R-:W-:Y:S01]  /*5300*/  @!P4 R2UR UR9, R3 ;  /* 0x000000000309c2ca */ /* 0x000fe200000e0000 */
[----:B------:R-:W-:Y:S01]  /*5310*/  @!P4 IMAD.X R0, RZ, RZ, R33, P0 ;  /* 0x000000ffff00c224 */ /* 0x000fe200000e0621 */
[----:B------:R-:W-:Y:S01]  /*5320*/  @!UP1 UIADD3 UR10, UPT, UPT, UR18, 0x40, URZ ;  /* 0x00000040120a9890 */ /* 0x000fe2000fffe0ff */
[----:B------:R-:W-:Y:S01]  /*5330*/  ISETP.NE.AND P0, PT, R30, 0x2, PT ;  /* 0x000000021e00780c */ /* 0x000fe20003f05270 */
[----:B------:R-:W-:Y:S01]  /*5340*/  UMOV UR11, UR19 ;  /* 0x00000013000b7c82 */ /* 0x000fe20008000000 */
[----:B------:R-:W-:Y:S01]  /*5350*/  UMOV UR12, UR36 ;  /* 0x00000024000c7c82 */ /* 0x000fe20008000000 */
[----:B------:R-:W-:Y:S01]  /*5360*/  @!P4 R2UR UR8, R0 ;  /* 0x000000000008c2ca */ /* 0x000fe200000e0000 */
[----:B------:R-:W-:Y:S01]  /*5370*/  IMAD.IADD R18, R8, 0x1, R179 ;  /* 0x0000000108127824 */ /* 0x000fe200078e02b3 */
[----:B------:R-:W-:Y:S01]  /*5380*/  @P3 R2UR UR36, R28 ;  /* 0x000000001c2432ca */ /* 0x000fe200000e0000 */
[----:B------:R-:W-:Y:S01]  /*5390*/  IMAD.IADD R19, R13, 0x1, R178 ;  /* 0x000000010d137824 */ /* 0x000fe200078e02b2 */
[----:B------:R-:W-:Y:S02]  /*53a0*/  SEL R0, RZ, 0x1, P0 ;  /* 0x00000001ff007807 */ /* 0x000fe40000000000 */
[----:B------:R-:W-:Y:S01]  /*53b0*/  LOP3.LUT R31, R31, 0x1, RZ, 0x3c, !PT ;  /* 0x000000011f1f7812 */ /* 0x000fe200078e3cff */
[----:B------:R-:W-:Y:S01]  /*53c0*/  IMAD.U32 R10, RZ, RZ, UR9 ;  /* 0x00000009ff0a7e24 */ /* 0x000fe2000f8e00ff */
[----:B------:R-:W-:Y:S01]  /*53d0*/  @!UP1 UIADD3 UR9, UPT, UPT, UR6, 0x108, URZ ;  /* 0x0000010806099890 */ /* 0x000fe2000fffe0ff */
[----:B------:R-:W-:Y:S02]  /*53e0*/  LOP3.LUT R29, R29, R0, RZ, 0x3c, !PT ;  /* 0x000000001d1d7212 */ /* 0x000fe400078e3cff */
[----:B------:R-:W-:Y:S02]  /*53f0*/  SEL R30, R30, RZ, P0 ;  /* 0x000000ff1e1e7207 */ /* 0x000fe40000000000 */
[----:B------:R-:W-:Y:S01]  /*5400*/  IMAD.U32 R11, RZ, RZ, UR8 ;  /* 0x00000008ff0b7e24 */ /* 0x000fe2000f8e00ff */
[----:B------:R-:W-:Y:S01]  /*5410*/  @!P4 R2UR UR14, R10 ;  /* 0x000000000a0ec2ca */ /* 0x000fe200000e0000 */
[----:B------:R-:W-:Y:S01]  /*5420*/  @!UP1 UIADD3 UR8, UPT, UPT, UR6, 0x2200, URZ ;  /* 0x0000220006089890 */ /* 0x000fe2000fffe0ff */
[----:B------:R-:W-:Y:S02]  /*5430*/  VOTEU.ALL UP1, P4 ;  /* 0x0000000000ff7886 */ /* 0x000fe40002020000 */
[----:B------:R-:W-:Y:S11]  /*5440*/  @!P4 R2UR UR15, R11 ;  /* 0x000000000b0fc2ca */ /* 0x000ff600000e0000 */
[----:B------:R-:W-:Y:S02]  /*5450*/  @!UPT UIADD3 URZ, UPT, UPT, URZ, URZ, URZ ;  /* 0x000000fffffff290 */ /* 0x000fe4000fffe0ff */
[----:B------:R2:W-:Y:S01]  /*5460*/  @!UP1 UTMALDG.3D [UR8], [UR14], desc[UR20] ;  /* 0x000014080e0095b4 */ /* 0x0005e20008011000 */
[----:B------:R2:W-:Y:S01]  /*5470*/  @!P4 SYNCS.ARRIVE.TRANS64.RED.A0TR RZ, [UR6+0x108], R27 ;  /* 0x0001081bffffc9a7 */ /* 0x0005e20008300406 */
[----:B------:R-:W-:Y:S01]  /*5480*/  UPLOP3.LUT UP1, UPT, UPT, UPT, UPT, 0x80, 0x8 ;  /* 0x000000000008789c */ /* 0x000fe20003f2f070 */
[----:B------:R-:W-:Y:S01]  /*5490*/  SYNCS.ARRIVE.TRANS64.RED.A1T0 RZ, [UR13], RZ ;  /* 0x000000ffffff79a7 */ /* 0x000fe2000810040d */
[----:B------:R-:W-:Y:S09]  /*54a0*/  @P3 BRA `(.L_x_107) ;  /* 0xfffffff400503947 */ /* 0x000ff2000383ffff */
[----:B------:R-:W-:-:S04]  /*54b0*/  SHF.L.U32 R3, R31, 0x1f, RZ ;  /* 0x0000001f1f037819 */ /* 0x000fc800000006ff */
[----:B------:R-:W1:Y:S02]  /*54c0*/  SYNCS.PHASECHK.TRANS64.TRYWAIT P0, [UR6+0x110], R3 ;  /* 0x00011003ff0075a7 */ /* 0x000e640008001106 */
[----:B-1----:R-:W-:Y:S05]  /*54d0*/  @!P0 BRA `(.L_x_108) ;  /* 0x00000098000c8947 */ /* 0x002fea0003800000 */
.L_x_389:
[----:B-1----:R-:W-:-:S07]  /*54e0*/  MOV R0, UR6 ;  /* 0x0000000600007c02 */ /* 0x002fce0008000f00 */
.L_x_109:
[----:B-1----:R-:W-:-:S04]  /*54f0*/  SHF.L.U32 R3, R31, 0x1f, RZ ;  /* 0x0000001f1f037819 */ /* 0x002fc800000006ff */
[----:B------:R1:W4:Y:S03]  /*5500*/  SYNCS.PHASECHK.TRANS64.TRYWAIT P0, [R0+URZ+0x118], R3 ;  /* 0x00011803000075a7 */ /* 0x00032600080011ff */
[----:B----4-:R-:W-:Y:S05]  /*5510*/  @!P0 NANOSLEEP.SYNCS 0x989680 ;  /* 0x009896800000895d */ /* 0x010fea0003900000 */
[----:B------:R-:W4:Y:S02]  /*5520*/  @!P0 SYNCS.PHASECHK.TRANS64 P0, [R0+URZ+0x118], R3 ;  /* 0x00011803000085a7 */ /* 0x000f2400080010ff */
[----:B--2-4-:R-:W-:Y:S05]  /*5530*/  @P0 EXIT ;  /* 0x000000000000094d */ /* 0x014fea0003800000 */
[----:B------:R-:W-:Y:S05]  /*5540*/  BRA `(.L_x_109) ;  /* 0xfffffffc00e87947 */ /* 0x000fea000383ffff */
.L_x_98:
[----:B------:R-:W-:-:S06]  /*5550*/  UISETP.GE.AND UP1, UPT, UR10, 0x4, UPT ;  /* 0x000000040a00788c */ /* 0x000fcc000bf26270 */
[----:B------:R-:W-:-:S13]  /*5560*/  PLOP3.LUT P0, PT, PT, PT, UP1, 0x80, 0x8 ;  /* 0x000000000008781c */ /* 0x000fda0003f0f018 */
[----:B------:R-:W-:Y:S05]  /*5570*/  @!P0 EXIT ;  /* 0x000000000000894d */ /* 0x000fea0003800000 */
[----:B------:R-:W-:Y:S01]  /*5580*/  BAR.SYNC.DEFER_BLOCKING 0x6, 0xa0 ;  /* 0x0182800000007b1d */ /* 0x000fe20000010000 */
[C---:B------:R-:W-:Y:S01]  /*5590*/  IMAD.SHL.U32 R3, R197.reuse, 0x40, RZ ;  /* 0x00000040c5037824 */ /* 0x040fe200078e00ff */
[C---:B------:R-:W-:Y:S01]  /*55a0*/  LOP3.LUT R200, R197.reuse, 0x60, RZ, 0xc0, !PT ;  /* 0x00000060c5c87812 */ /* 0x040fe200078ec0ff */
[C---:B------:R-:W-:Y:S01]  /*55b0*/  IMAD.SHL.U32 R198, R197.reuse, 0x8, RZ ;  /* 0x00000008c5c67824 */ /* 0x040fe200078e00ff */
[C---:B------:R-:W-:Y:S01]  /*55c0*/  LOP3.LUT R199, R197.reuse, 0x2, RZ, 0xc0, !PT ;  /* 0x00000002c5c77812 */ /* 0x040fe200078ec0ff */
[----:B------:R-:W-:Y:S01]  /*55d0*/  IMAD.U32 R73, R197, 0x10000, RZ ;  /* 0x00010000c5497824 */ /* 0x000fe200078e00ff */
[----:B------:R-:W-:Y:S02]  /*55e0*/  UMOV UR41, 0x400 ;  /* 0x0000040000297882 */ /* 0x000fe40000000000 */
[----:B------:R-:W1:Y:S01]  /*55f0*/  LDC R185, c[0x0][0x370] ;  /* 0x0000dc00ffb97b82 */ /* 0x000e620000000800 */
[----:B------:R-:W-:Y:S01]  /*5600*/  ULEA UR41, UR37, UR41, 0x18 ;  /* 0x0000002925297291 */ /* 0x000fe2000f8ec0ff */
[----:B------:R-:W-:Y:S01]  /*5610*/  LOP3.LUT R5, R3, 0x180, RZ, 0xc0, !PT ;  /* 0x0000018003057812 */ /* 0x000fe200078ec0ff */
[----:B------:R-:W-:Y:S01]  /*5620*/  IMAD.MOV.U32 R72, RZ, RZ, RZ ;  /* 0x000000ffff487224 */ /* 0x000fe200078e00ff */
[----:B------:R-:W-:Y:S01]  /*5630*/  LOP3.LUT R73, R73, 0x600000, RZ, 0xc0, !PT ;  /* 0x0060000049497812 */ /* 0x000fe200078ec0ff */
[----:B------:R-:W-:Y:S01]  /*5640*/  UIADD3 UR40, UPT, UPT, UR41, 0x200, URZ ;  /* 0x0000020029287890 */ /* 0x000fe2000fffe0ff */
[----:B------:R-:W-:-:S02]  /*5650*/  LOP3.LUT R198, R5, 0x30, R198, 0xf8, !PT ;  /* 0x0000003005c67812 */ /* 0x000fc400078ef8c6 */
[----:B------:R-:W-:Y:S01]  /*5660*/  CS2R R194, SRZ ;  /* 0x0000000000c27805 */ /* 0x000fe2000001ff00 */
[----:B------:R-:W2:Y:S01]  /*5670*/  LDC R184, c[0x0][0x374] ;  /* 0x0000dd00ffb87b82 */ /* 0x000ea20000000800 */
[----:B------:R-:W-:Y:S01]  /*5680*/  LOP3.LUT R197, R197, 0x4, RZ, 0xc0, !PT ;  /* 0x00000004c5c57812 */ /* 0x000fe200078ec0ff */
[----:B------:R-:W-:Y:S01]  /*5690*/  IMAD.MOV.U32 R183, RZ, RZ, RZ ;  /* 0x000000ffffb77224 */ /* 0x000fe200078e00ff */
[----:B------:R-:W-:Y:S02]  /*56a0*/  LOP3.LUT R198, R198, 0x1e40, R3, 0xf8, !PT ;  /* 0x00001e40c6c67812 */ /* 0x000fe400078ef803 */
[----:B------:R-:W-:Y:S02]  /*56b0*/  CS2R R192, SRZ ;  /* 0x0000000000c07805 */ /* 0x000fe4000001ff00 */
[----:B------:R-:W-:Y:S01]  /*56c0*/  IADD3 R196, PT, PT, -R197, 0x2, RZ ;  /* 0x00000002c5c47810 */ /* 0x000fe20007ffe1ff */
[----:B------:R-:W3:Y:S01]  /*56d0*/  LDCU.64 UR46, c[0x0][0x348] ;  /* 0x00006900ff2e77ac */ /* 0x000ee20008000a00 */
[----:B------:R-:W-:Y:S01]  /*56e0*/  VIADD R198, R198, UR40 ;  /* 0x00000028c6c67c36 */ /* 0x000fe20008000000 */
[----:B------:R-:W4:Y:S01]  /*56f0*/  LDS R0, [UR41+0x1e0] ;  /* 0x0001e029ff007984 */ /* 0x000f220008000800 */
[----:B------:R-:W-:Y:S01]  /*5700*/  UIADD3 UR43, UPT, UPT, UR41, 0x4200, URZ ;  /* 0x00004200292b7890 */ /* 0x000fe2000fffe0ff */
[----:B------:R-:W-:Y:S01]  /*5710*/  UMOV UR42, URZ ;  /* 0x000000ff002a7c82 */ /* 0x000fe20008000000 */
[----:B-1234-:R-:W-:-:S10]  /*5720*/  IMAD.IADD R73, R0, 0x1, R73 ;  /* 0x0000000100497824 */ /* 0x01efd400078e0249 */
.L_x_327:
[C---:B------:R-:W-:Y:S02]  /*5730*/  LEA R0, R183.reuse, UR41, 0x3 ;  /* 0x00000029b7007c11 */ /* 0x040fe4000f8e18ff */
[----:B------:R-:W-:Y:S02]  /*5740*/  SHF.L.U32 R3, R194, 0x1f, RZ ;  /* 0x0000001fc2037819 */ /* 0x000fe400000006ff */
[----:B------:R-:W-:Y:S02]  /*5750*/  LEA R8, R183, UR41, 0x4 ;  /* 0x00000029b7087c11 */ /* 0x000fe4000f8e20ff */
[----:B------:R-:W1:Y:S02]  /*5760*/  SYNCS.PHASECHK.TRANS64.TRYWAIT P0, [R0+URZ+0x130], R3 ;  /* 0x00013003000075a7 */ /* 0x000e6400080011ff */
[----:B-1----:R-:W-:Y:S05]  /*5770*/  @!P0 BRA `(.L_x_110) ;  /* 0x00000094007c8947 */ /* 0x002fea0003800000 */
.L_x_390:
        /* <DEDUP_REMOVED lines=11> */
[----:B--2---:R-:W-:-:S04]  /*5830*/  LOP3.LUT P3, RZ, R10, 0x1, RZ, 0xc0, !PT ;  /* 0x000000010aff7812 */ /* 0x004fc8000786c0ff */
[----:B------:R-:W-:-:S09]  /*5840*/  P2R R203, PR, RZ, 0x8 ;  /* 0x00000008ffcb7803 */ /* 0x000fd20000000000 */
[----:B------:R-:W-:Y:S02]  /*5850*/  @P3 MOV R189, R8 ;  /* 0x0000000800bd3202 */ /* 0x000fe40000000f00 */
[----:B------:R-:W-:Y:S01]  /*5860*/  @P3 LOP3.LUT R190, R9, 0xffff, RZ, 0xc0, !PT ;  /* 0x0000ffff09be3812 */ /* 0x000fe200078ec0ff */
[----:B-1----:R-:W-:Y:S06]  /*5870*/  @!P0 BRA `(.L_x_111) ;  /* 0x0000000000b88947 */ /* 0x002fec0003800000 */
[----:B------:R-:W1:Y:S01]  /*5880*/  LDC.64 R4, c[0x0][0xb18] ;  /* 0x0002c600ff047b82 */ /* 0x000e620000000a00 */
[----:B------:R-:W-:-:S07]  /*5890*/  ISETP.NE.AND P0, PT, R68, 0x1, PT ;  /* 0x000000014400780c */ /* 0x000fce0003f05270 */
[----:B------:R-:W2:Y:S08]  /*58a0*/  LDC.64 R6, c[0x0][0xb10] ;  /* 0x0002c400ff067b82 */ /* 0x000eb00000000a00 */
[----:B------:R-:W3:Y:S08]  /*58b0*/  LDC R0, c[0x0][0xb20] ;  /* 0x0002c800ff007b82 */ /* 0x000ef00000000800 */
[----:B------:R-:W4:Y:S01]  /*58c0*/  LDC R12, c[0x0][0xb0c] ;  /* 0x0002c300ff0c7b82 */ /* 0x000f220000000800 */
[----:B-1----:R-:W-:Y:S01]  /*58d0*/  IMAD.HI.U32 R13, R184, R5, RZ ;  /* 0x00000005b80d7227 */ /* 0x002fe200078e00ff */
[----:B------:R-:W-:-:S03]  /*58e0*/  ISETP.NE.AND P1, PT, R4, 0x1, PT ;  /* 0x000000010400780c */ /* 0x000fc60003f25270 */
[----:B------:R-:W-:-:S03]  /*58f0*/  IMAD.HI.U32 R5, R190, R5, RZ ;  /* 0x00000005be057227 */ /* 0x000fc600078e00ff */
[----:B------:R-:W1:Y:S01]  /*5900*/  LDC.64 R2, c[0x0][0xb28] ;  /* 0x0002ca00ff027b82 */ /* 0x000e620000000a00 */
[----:B--2---:R-:W-:-:S04]  /*5910*/  IMAD.HI.U32 R14, R185, R6, RZ ;  /* 0x00000006b90e7227 */ /* 0x004fc800078e00ff */
[----:B------:R-:W-:Y:S01]  /*5920*/  IMAD.HI.U32 R16, R189, R6, RZ ;  /* 0x00000006bd107227 */ /* 0x000fe200078e00ff */
[----:B------:R-:W-:Y:S02]  /*5930*/  SHF.R.U32.HI R14, RZ, R7, R14 ;  /* 0x00000007ff0e7219 */ /* 0x000fe4000001160e */
[-C--:B---3--:R-:W-:Y:S02]  /*5940*/  SHF.R.U32.HI R13, RZ, R0.reuse, R13 ;  /* 0x00000000ff0d7219 */ /* 0x088fe4000001160d */
[----:B------:R-:W-:Y:S02]  /*5950*/  SHF.R.U32.HI R5, RZ, R0, R5 ;  /* 0x00000000ff057219 */ /* 0x000fe40000011605 */
[----:B------:R-:W-:Y:S02]  /*5960*/  SEL R13, R184, R13, !P1 ;  /* 0x0000000db80d7207 */ /* 0x000fe40004800000 */
[----:B------:R-:W-:Y:S02]  /*5970*/  SHF.R.U32.HI R16, RZ, R7, R16 ;  /* 0x00000007ff107219 */ /* 0x000fe40000011610 */
[----:B----4-:R-:W-:-:S02]  /*5980*/  ISETP.NE.AND P2, PT, R12, 0x1, PT ;  /* 0x000000010c00780c */ /* 0x010fc40003f45270 */
[----:B------:R-:W-:Y:S02]  /*5990*/  SEL R5, R190, R5, !P1 ;  /* 0x00000005be057207 */ /* 0x000fe40004800000 */
[----:B------:R-:W-:Y:S02]  /*59a0*/  SEL R15, R185, R14, !P2 ;  /* 0x0000000eb90f7207 */ /* 0x000fe40005000000 */
[----:B------:R-:W-:Y:S01]  /*59b0*/  SEL R7, R189, R16, !P2 ;  /* 0x00000010bd077207 */ /* 0x000fe20005000000 */
[----:B-1----:R-:W-:-:S04]  /*59c0*/  IMAD.HI.U32 R14, R13, R2, RZ ;  /* 0x000000020d0e7227 */ /* 0x002fc800078e00ff */
        /* <DEDUP_REMOVED lines=25> */
.L_x_111:
[----:B------:R-:W1:Y:S02]  /*5b60*/  LDCU UR4, c[0x0][0xb30] ;  /* 0x00016600ff0477ac */ /* 0x000e640008000800 */
[----:B-1----:R-:W-:-:S09]  /*5b70*/  UISETP.NE.AND UP0, UPT, UR4, 0x1, UPT ;  /* 0x000000010400788c */ /* 0x002fd2000bf05270 */
[----:B------:R-:W-:Y:S05]  /*5b80*/  BRA.U UP0, `(.L_x_112) ;  /* 0x0000000100407547 */ /* 0x000fea000b800000 */
[----:B------:R-:W1:Y:S08]  /*5b90*/  LDC.64 R2, c[0x0][0xb18] ;  /* 0x0002c600ff027b82 */ /* 0x000e700000000a00 */
[----:B------:R-:W2:Y:S08]  /*5ba0*/  LDC.64 R4, c[0x0][0xb10] ;  /* 0x0002c400ff047b82 */ /* 0x000eb00000000a00 */
[----:B------:R-:W3:Y:S08]  /*5bb0*/  LDC R0, c[0x0][0xb20] ;  /* 0x0002c800ff007b82 */ /* 0x000ef00000000800 */
[----:B------:R-:W4:Y:S01]  /*5bc0*/  LDC R6, c[0x0][0xb0c] ;  /* 0x0002c300ff067b82 */ /* 0x000f220000000800 */
[----:B-1----:R-:W-:Y:S01]  /*5bd0*/  IMAD.HI.U32 R3, R190, R3, RZ ;  /* 0x00000003be037227 */ /* 0x002fe200078e00ff */
[----:B------:R-:W-:-:S03]  /*5be0*/  ISETP.NE.AND P0, PT, R2, 0x1, PT ;  /* 0x000000010200780c */ /* 0x000fc60003f05270 */
[----:B--2---:R-:W-:-:S05]  /*5bf0*/  IMAD.HI.U32 R4, R189, R4, RZ ;  /* 0x00000004bd047227 */ /* 0x004fca00078e00ff */
[----:B------:R-:W-:Y:S02]  /*5c00*/  SHF.R.U32.HI R4, RZ, R5, R4 ;  /* 0x00000005ff047219 */ /* 0x000fe40000011604 */
        /* <DEDUP_REMOVED lines=8> */
.L_x_112:
[----:B------:R-:W-:Y:S01]  /*5c90*/  ULOP3.LUT UP0, URZ, UR40, 0x1b0, URZ, 0xc0, !UPT ;  /* 0x000001b028ff7892 */ /* 0x000fe2000f80c0ff */
[----:B------:R-:W-:Y:S02]  /*5ca0*/  IADD3 R183, PT, PT, R183, 0x1, RZ ;  /* 0x00000001b7b77810 */ /* 0x000fe40007ffe0ff */
[----:B------:R-:W-:-:S06]  /*5cb0*/  @P3 SHF.R.U32.HI R191, RZ, 0x10, R9 ;  /* 0x00000010ffbf3819 */ /* 0x000fcc0000011609 */
[----:B------:R-:W-:Y:S05]  /*5cc0*/  BRA.U !UP0, `(.L_x_113) ;  /* 0x0000000108407547 */ /* 0x000fea000b800000 */
[----:B------:R-:W-:Y:S01]  /*5cd0*/  MOV R2, 0x0 ;  /* 0x0000000000027802 */ /* 0x000fe20000000f00 */
[----:B------:R-:W1:Y:S01]  /*5ce0*/  LDCU.64 UR8, c[0x4][0x80] ;  /* 0x01001000ff0877ac */ /* 0x000e620008000a00 */
[----:B------:R-:W-:Y:S02]  /*5cf0*/  HFMA2 R12, -RZ, RZ, 0, 5.9604644775390625e-08 ;  /* 0x00000001ff0c7431 */ /* 0x000fe400000001ff */
[----:B------:R-:W-:Y:S01]  /*5d00*/  IMAD.MOV.U32 R8, RZ, RZ, 0x70 ;  /* 0x00000070ff087424 */ /* 0x000fe200078e00ff */
[----:B------:R-:W2:Y:S01]  /*5d10*/  LDCU.64 UR6, c[0x4][0x88] ;  /* 0x01001100ff0677ac */ /* 0x000ea20008000a00 */
[----:B------:R-:W3:Y:S01]  /*5d20*/  LDC.64 R2, c[0x4][R2] ;  /* 0x0100000002027b82 */ /* 0x000ee20000000a00 */
[----:B------:R-:W-:Y:S01]  /*5d30*/  IMAD.MOV.U32 R13, RZ, RZ, RZ ;  /* 0x000000ffff0d7224 */ /* 0x000fe200078e00ff */
[----:B------:R-:W4:Y:S01]  /*5d40*/  LDCU.64 UR4, c[0x4][0x8] ;  /* 0x01000100ff0477ac */ /* 0x000f220008000a00 */
[----:B-1----:R-:W-:Y:S01]  /*5d50*/  IMAD.U32 R4, RZ, RZ, UR8 ;  /* 0x00000008ff047e24 */ /* 0x002fe2000f8e00ff */
[----:B------:R-:W-:Y:S01]  /*5d60*/  MOV R5, UR9 ;  /* 0x0000000900057c02 */ /* 0x000fe20008000f00 */
[----:B--2---:R-:W-:Y:S01]  /*5d70*/  IMAD.U32 R6, RZ, RZ, UR6 ;  /* 0x00000006ff067e24 */ /* 0x004fe2000f8e00ff */
[----:B------:R-:W-:Y:S01]  /*5d80*/  MOV R7, UR7 ;  /* 0x0000000700077c02 */ /* 0x000fe20008000f00 */
[----:B----4-:R-:W-:Y:S01]  /*5d90*/  IMAD.U32 R10, RZ, RZ, UR4 ;  /* 0x00000004ff0a7e24 */ /* 0x010fe2000f8e00ff */
[----:B------:R-:W-:-:S02]  /*5da0*/  MOV R11, UR5 ;  /* 0x00000005000b7c02 */ /* 0x000fc40008000f00 */
[----:B------:R-:W-:-:S07]  /*5db0*/  LEPC R20, `(.L_x_113) ;  /* 0x000000001014794e */ /* 0x000fce0000000000 */
[----:B---3-5:R-:W-:Y:S05]  /*5dc0*/  CALL.ABS.NOINC R2 ;  /* 0x0000000002007343 */ /* 0x028fea0003c00000 */
.L_x_113:
[----:B------:R-:W-:-:S09]  /*5dd0*/  ULOP3.LUT UP0, URZ, UR43, 0x1b0, URZ, 0xc0, !UPT ;  /* 0x000001b02bff7892 */ /* 0x000fd2000f80c0ff */
        /* <DEDUP_REMOVED lines=17> */
.L_x_114:
[----:B------:R-:W1:Y:S02]  /*5ef0*/  LDC.64 R2, c[0x0][0x890] ;  /* 0x00022400ff027b82 */ /* 0x000e640000000a00 */
[----:B-1----:R-:W-:-:S04]  /*5f00*/  ISETP.NE.U32.AND P3, PT, R2, RZ, PT ;  /* 0x000000ff0200720c */ /* 0x002fc80003f65070 */
[----:B------:R-:W-:-:S13]  /*5f10*/  ISETP.NE.AND.EX P3, PT, R3, RZ, PT, P3 ;  /* 0x000000ff0300720c */ /* 0x000fda0003f65330 */
[----:B------:R-:W-:Y:S05]  /*5f20*/  @!P3 BRA `(.L_x_115) ;  /* 0x000000000034b947 */ /* 0x000fea0003800000 */
[----:B------:R-:W1:Y:S02]  /*5f30*/  LDCU.64 UR4, c[0x0][0x888] ;  /* 0x00011100ff0477ac */ /* 0x000e640008000a00 */
[----:B-1----:R-:W-:-:S04]  /*5f40*/  UISETP.NE.U32.AND UP0, UPT, UR4, URZ, UPT ;  /* 0x000000ff0400728c */ /* 0x002fc8000bf05070 */
[----:B------:R-:W-:-:S09]  /*5f50*/  UISETP.NE.AND.EX UP0, UPT, UR5, URZ, UPT, UP0 ;  /* 0x000000ff0500728c */ /* 0x000fd2000bf05300 */
[----:B------:R-:W-:Y:S05]  /*5f60*/  BRA.U !UP0, `(.L_x_116) ;  /* 0x0000000108187547 */ /* 0x000fea000b800000 */
[----:B------:R-:W1:Y:S01]  /*5f70*/  LDC.64 R4, c[0x0][0x888] ;  /* 0x00022200ff047b82 */ /* 0x000e620000000a00 */
[----:B------:R-:W-:-:S04]  /*5f80*/  IMAD R0, R2, UR36, RZ ;  /* 0x0000002402007c24 */ /* 0x000fc8000f8e02ff */
[----:B-1----:R-:W-:-:S05]  /*5f90*/  IMAD.WIDE R4, R0, 0x4, R4 ;  /* 0x0000000400047825 */ /* 0x002fca00078e0204 */
[----:B-----5:R1:W5:Y:S01]  /*5fa0*/  LDG.E R123, desc[UR38][R4.64] ;  /* 0x00000026047b7981 */ /* 0x020362000c1e1900 */
[----:B------:R-:W-:Y:S01]  /*5fb0*/  MOV R180, 0x1 ;  /* 0x0000000100b47802 */ /* 0x000fe20000000f00 */
[----:B------:R-:W-:Y:S06]  /*5fc0*/  BRA `(.L_x_115) ;  /* 0x00000000000c7947 */ /* 0x000fec0003800000 */
.L_x_116:
[----:B------:R-:W1:Y:S01]  /*5fd0*/  LDCU UR4, c[0x0][0x880] ;  /* 0x00011000ff0477ac */ /* 0x000e620008000800 */
[----:B------:R-:W-:Y:S01]  /*5fe0*/  HFMA2 R180, -RZ, RZ, 0, 5.9604644775390625e-08 ;  /* 0x00000001ffb47431 */ /* 0x000fe200000001ff */
[----:B-1---5:R-:W-:Y:S02]  /*5ff0*/  MOV R123, UR4 ;  /* 0x00000004007b7c02 */ /* 0x022fe40008000f00 */
.L_x_115:
[----:B-1----:R-:W1:Y:S02]  /*6000*/  LDC.64 R4, c[0x0][0x8b0] ;  /* 0x00022c00ff047b82 */ /* 0x002e640000000a00 */
        /* <DEDUP_REMOVED lines=11> */
[----:B------:R-:W-:Y:S05]  /*60c0*/  BRA `(.L_x_117) ;  /* 0x0000000000087947 */ /* 0x000fea0003800000 */
.L_x_118:
[----:B------:R-:W1:Y:S02]  /*60d0*/  LDCU UR4, c[0x0][0x8a0] ;  /* 0x00011400ff0477ac */ /* 0x000e640008000800 */
[----:B-1---5:R-:W-:Y:S02]  /*60e0*/  MOV R74, UR4 ;  /* 0x00000004004a7c02 */ /* 0x022fe40008000f00 */
.L_x_117:
[----:B------:R-:W-:Y:S01]  /*60f0*/  UISETP.NE.AND UP0, UPT, UR44, URZ, UPT ;  /* 0x000000ff2c00728c */ /* 0x000fe2000bf05270 */
[----:B------:R-:W-:-:S04]  /*6100*/  PLOP3.LUT P0, PT, PT, PT, PT, 0x8, 0x80 ;  /* 0x000000000080781c */ /* 0x000fc80003f0e170 */
[----:B------:R-:W-:-:S04]  /*6110*/  P2R R207, PR, RZ, 0x1 ;  /* 0x00000001ffcf7803 */ /* 0x000fc80000000000 */
[----:B------:R-:W-:Y:S05]  /*6120*/  BRA.U !UP0, `(.L_x_119) ;  /* 0x00000001083c7547 */ /* 0x000fea000b800000 */
[----:B------:R-:W-:-:S04]  /*6130*/  ISETP.NE.U32.AND P0, PT, R2, RZ, PT ;  /* 0x000000ff0200720c */ /* 0x000fc80003f05070 */
[----:B------:R-:W-:-:S13]  /*6140*/  ISETP.NE.AND.EX P0, PT, R3, RZ, PT, P0 ;  /* 0x000000ff0300720c */ /* 0x000fda0003f05300 */
[----:B-----5:R-:W-:-:S04]  /*6150*/  @!P0 FSETP.EQ.AND P1, PT, R123, RZ, PT ;  /* 0x000000ff7b00820b */ /* 0x020fc80003f22000 */
[----:B------:R-:W-:Y:S01]  /*6160*/  P2R R207, PR, RZ, 0x2 ;  /* 0x00000002ffcf7803 */ /* 0x000fe20000000000 */
[----:B------:R-:W-:Y:S08]  /*6170*/  @!P0 BRA `(.L_x_119) ;  /* 0x0000000000288947 */ /* 0x000ff00003800000 */
[----:B------:R-:W2:Y:S01]  /*6180*/  LDCU.64 UR4, c[0x0][0x888] ;  /* 0x00011100ff0477ac */ /* 0x000ea20008000a00 */
[----:B------:R-:W-:Y:S02]  /*6190*/  LOP3.LUT P1, RZ, R180, 0xff, RZ, 0xc0, !PT ;  /* 0x000000ffb4ff7812 */ /* 0x000fe4000782c0ff */
[----:B------:R-:W-:-:S04]  /*61a0*/  FSETP.NEU.AND P0, PT, R123, RZ, PT ;  /* 0x000000ff7b00720b */ /* 0x000fc80003f0d000 */
[----:B------:R-:W-:Y:S02]  /*61b0*/  SEL R0, RZ, 0xffffffff, P0 ;  /* 0xffffffffff007807 */ /* 0x000fe40000000000 */
[----:B--2---:R-:W-:-:S04]  /*61c0*/  ISETP.NE.U32.AND P2, PT, RZ, UR4, PT ;  /* 0x00000004ff007c0c */ /* 0x004fc8000bf45070 */
[----:B------:R-:W-:-:S04]  /*61d0*/  ISETP.NE.AND.EX P2, PT, RZ, UR5, PT, P2 ;  /* 0x00000005ff007c0c */ /* 0x000fc8000bf45320 */
[----:B------:R-:W-:-:S04]  /*61e0*/  @!P1 SEL R0, RZ, 0xffffffff, P2 ;  /* 0xffffffffff009807 */ /* 0x000fc80001000000 */
[----:B------:R-:W-:-:S04]  /*61f0*/  LOP3.LUT R0, R0, 0x1, RZ, 0xc0, !PT ;  /* 0x0000000100007812 */ /* 0x000fc800078ec0ff */
[----:B------:R-:W-:-:S04]  /*6200*/  ISETP.EQ.U32.AND P0, PT, R0, 0x1, PT ;  /* 0x000000010000780c */ /* 0x000fc80003f02070 */
[----:B------:R-:W-:-:S09]  /*6210*/  P2R R207, PR, RZ, 0x1 ;  /* 0x00000001ffcf7803 */ /* 0x000fd20000000000 */
.L_x_119:
[----:B------:R-:W-:Y:S01]  /*6220*/  ISETP.NE.AND P4, PT, R207, RZ, PT ;  /* 0x000000ffcf00720c */ /* 0x000fe20003f85270 */
[----:B------:R-:W2:Y:S01]  /*6230*/  LDCU.64 UR4, c[0x0][0x888] ;  /* 0x00011100ff0477ac */ /* 0x000ea20008000a00 */
[----:B------:R-:W-:Y:S01]  /*6240*/  LEA R5, R72, UR41, 0x3 ;  /* 0x0000002948057c11 */ /* 0x000fe2000f8e18ff */
[----:B------:R-:W-:Y:S01]  /*6250*/  IMAD.MOV.U32 R188, RZ, RZ, 0x1 ;  /* 0x00000001ffbc7424 */ /* 0x000fe200078e00ff */
[----:B------:R-:W-:Y:S01]  /*6260*/  SHF.L.U32 R2, R195, 0x1f, RZ ;  /* 0x0000001fc3027819 */ /* 0x000fe200000006ff */
[----:B------:R-:W-:Y:S01]  /*6270*/  IMAD.SHL.U32 R182, R18, 0x80, RZ ;  /* 0x0000008012b67824 */ /* 0x000fe200078e00ff */
[----:B------:R-:W-:Y:S01]  /*6280*/  CS2R R174, SRZ ;  /* 0x0000000000ae7805 */ /* 0x000fe2000001ff00 */
[----:B------:R-:W-:Y:S01]  /*6290*/  IMAD.SHL.U32 R181, R19, 0x80, RZ ;  /* 0x0000008013b57824 */ /* 0x000fe200078e00ff */
[----:B------:R-:W-:Y:S01]  /*62a0*/  CS2R R172, SRZ ;  /* 0x0000000000ac7805 */ /* 0x000fe2000001ff00 */
[----:B------:R-:W-:Y:S01]  /*62b0*/  IMAD R70, R72, 0x80, R73 ;  /* 0x0000008048467824 */ /* 0x000fe200078e0249 */
[----:B------:R-:W-:Y:S01]  /*62c0*/  CS2R R170, SRZ ;  /* 0x0000000000aa7805 */ /* 0x000fe2000001ff00 */
[----:B------:R-:W-:Y:S01]  /*62d0*/  IMAD.MOV.U32 R71, RZ, RZ, RZ ;  /* 0x000000ffff477224 */ /* 0x000fe200078e00ff */
[----:B------:R-:W-:-:S02]  /*62e0*/  CS2R R168, SRZ ;  /* 0x0000000000a87805 */ /* 0x000fc4000001ff00 */
[----:B-1----:R-:W-:Y:S01]  /*62f0*/  @!P4 LEA R7, R193, UR41, 0x3 ;  /* 0x00000029c107cc11 */ /* 0x002fe2000f8e18ff */
[----:B------:R-:W-:Y:S01]  /*6300*/  IMAD.MOV.U32 R187, RZ, RZ, R192 ;  /* 0x000000ffffbb7224 */ /* 0x000fe200078e00c0 */
[----:B------:R-:W-:Y:S01]  /*6310*/  @!P4 SHF.L.U32 R4, R192, 0x1f, RZ ;  /* 0x0000001fc004c819 */ /* 0x000fe200000006ff */
[----:B------:R-:W-:Y:S01]  /*6320*/  IMAD.MOV.U32 R186, RZ, RZ, R193 ;  /* 0x000000ffffba7224 */ /* 0x000fe200078e00c1 */
[----:B------:R-:W-:Y:S02]  /*6330*/  CS2R R166, SRZ ;  /* 0x0000000000a67805 */ /* 0x000fe4000001ff00 */
[----:B------:R-:W-:Y:S01]  /*6340*/  CS2R R164, SRZ ;  /* 0x0000000000a47805 */ /* 0x000fe2000001ff00 */
[----:B------:R-:W1:Y:S01]  /*6350*/  @!P4 SYNCS.PHASECHK.TRANS64.TRYWAIT P1, [R7+URZ+0x100], R4 ;  /* 0x000100040700c5a7 */ /* 0x000e6200080211ff */
[----:B--2---:R-:W-:Y:S02]  /*6360*/  ISETP.NE.U32.AND P0, PT, RZ, UR4, PT ;  /* 0x00000004ff007c0c */ /* 0x004fe4000bf05070 */
[----:B------:R-:W-:-:S02]  /*6370*/  CS2R R162, SRZ ;  /* 0x0000000000a27805 */ /* 0x000fc4000001ff00 */
[----:B------:R-:W-:Y:S02]  /*6380*/  CS2R R160, SRZ ;  /* 0x0000000000a07805 */ /* 0x000fe4000001ff00 */
[----:B------:R-:W-:-:S04]  /*6390*/  ISETP.NE.AND.EX P0, PT, RZ, UR5, PT, P0 ;  /* 0x00000005ff007c0c */ /* 0x000fc8000bf05300 */
[----:B------:R-:W-:Y:S02]  /*63a0*/  SEL R3, RZ, 0xffffffff, P0 ;  /* 0xffffffffff037807 */ /* 0x000fe40000000000 */
[----:B------:R-:W-:Y:S01]  /*63b0*/  LOP3.LUT P0, RZ, R180, 0xff, RZ, 0xc0, !PT ;  /* 0x000000ffb4ff7812 */ /* 0x000fe2000780c0ff */
[----:B------:R-:W2:Y:S01]  /*63c0*/  SYNCS.PHASECHK.TRANS64.TRYWAIT P2, [R5+URZ+0x150], R2 ;  /* 0x00015002050075a7 */ /* 0x000ea200080411ff */
[----:B-1----:R-:W-:Y:S02]  /*63d0*/  @!P4 SEL R188, RZ, 0x1, !P1 ;  /* 0x00000001ffbcc807 */ /* 0x002fe40004800000 */
[----:B--2---:R-:W-:Y:S02]  /*63e0*/  P2R R206, PR, RZ, 0x4 ;  /* 0x00000004ffce7803 */ /* 0x004fe40000000000 */
[----:B-----5:R-:W-:-:S04]  /*63f0*/  FSETP.NEU.AND P2, PT, R123, RZ, PT ;  /* 0x000000ff7b00720b */ /* 0x020fc80003f4d000 */
[----:B------:R-:W-:-:S04]  /*6400*/  SEL R0, RZ, 0xffffffff, P2 ;  /* 0xffffffffff007807 */ /* 0x000fc80001000000 */
[----:B------:R-:W-:Y:S02]  /*6410*/  @P3 SEL R0, R3, R0, !P0 ;  /* 0x0000000003003207 */ /* 0x000fe40004000000 */
[----:B------:R-:W-:Y:S02]  /*6420*/  PLOP3.LUT P0, PT, PT, PT, PT, 0x80, 0x8 ;  /* 0x000000000008781c */ /* 0x000fe40003f0f070 */
[----:B------:R-:W-:-:S04]  /*6430*/  LOP3.LUT R0, R0, 0x1, RZ, 0xc0, !PT ;  /* 0x0000000100007812 */ /* 0x000fc800078ec0ff */
[----:B------:R-:W-:-:S04]  /*6440*/  ISETP.NE.U32.AND P2, PT, R0, 0x1, PT ;  /* 0x000000010000780c */ /* 0x000fc80003f45070 */
[----:B------:R-:W-:Y:S02]  /*6450*/  P2R R202, PR, RZ, 0x4 ;  /* 0x00000004ffca7803 */ /* 0x000fe40000000000 */
[----:B------:R-:W-:-:S04]  /*6460*/  PLOP3.LUT P2, PT, PT, PT, PT, 0x8, 0x80 ;  /* 0x000000000080781c */ /* 0x000fc80003f4e170 */
[----:B------:R-:W-:-:S09]  /*6470*/  P2R R205, PR, RZ, 0x4 ;  /* 0x00000004ffcd7803 */ /* 0x000fd20000000000 */
.L_x_326:
[----:B------:R-:W-:Y:S01]  /*6480*/  ISETP.NE.AND P1, PT, R207, RZ, PT ;  /* 0x000000ffcf00720c */ /* 0x000fe20003f25270 */
[----:B------:R-:W-:Y:S05]  /*6490*/  YIELD ;  /* 0x0000000000007946 */ /* 0x000fea0003800000 */
[----:B------:R-:W-:Y:S01]  /*64a0*/  P2R R204, PR, RZ, 0x1 ;  /* 0x00000001ffcc7803 */ /* 0x000fe20000000000 */
[----:B------:R-:W-:Y:S06]  /*64b0*/  BSSY B1, `(.L_x_120) ;  /* 0x0000029000017945 */ /* 0x000fec0003800000 */
[----:B-1----:R-:W-:Y:S05]  /*64c0*/  @P1 BRA `(.L_x_121) ;  /* 0x00000000009c1947 */ /* 0x002fea0003800000 */
[----:B------:R-:W-:Y:S01]  /*64d0*/  ISETP.NE.AND P1, PT, R202, RZ, PT ;  /* 0x000000ffca00720c */ /* 0x000fe20003f25270 */
[----:B------:R-:W-:Y:S01]  /*64e0*/  BSSY B0, `(.L_x_122) ;  /* 0x000000b000007945 */ /* 0x000fe20003800000 */
[----:B------:R-:W-:Y:S11]  /*64f0*/  ISETP.NE.AND P0, PT, R188, RZ, PT ;  /* 0x000000ffbc00720c */ /* 0x000ff60003f05270 */
[----:B------:R-:W-:Y:S05]  /*6500*/  @P1 LEA R6, R193, R198, 0xd ;  /* 0x000000c6c1061211 */ /* 0x000fea00078e68ff */
[--C-:B------:R-:W-:Y:S02]  /*6510*/  @P1 IMAD R5, R199, -0x10, R6.reuse ;  /* 0xfffffff0c7051824 */ /* 0x100fe400078e0206 */
[----:B------:R-:W-:Y:S03]  /*6520*/  @P1 IMAD R4, R197, -0x10, R6 ;  /* 0xfffffff0c5041824 */ /* 0x000fe600078e0206 */
[----:B------:R-:W-:Y:S01]  /*6530*/  @P1 LEA R2, R196, R5, 0x4 ;  /* 0x00000005c4021211 */ /* 0x000fe200078e20ff */
[----:B------:R-:W-:Y:S06]  /*6540*/  @P0 BRA `(.L_x_123) ;  /* 0x0000000000100947 */ /* 0x000fec0003800000 */
[----:B------:R-:W-:Y:S02]  /*6550*/  LEA R3, R193, UR41, 0x3 ;  /* 0x00000029c1037c11 */ /* 0x000fe4000f8e18ff */
[----:B------:R-:W-:Y:S04]  /*6560*/  SHF.L.U32 R0, R192, 0x1f, RZ ;  /* 0x0000001fc0007819 */ /* 0x000fe800000006ff */
[----:B------:R-:W1:Y:S02]  /*6570*/  SYNCS.PHASECHK.TRANS64.TRYWAIT P0, [R3+URZ+0x100], R0 ;  /* 0x00010000030075a7 */ /* 0x000e6400080011ff */
[----:B-1----:R-:W-:Y:S05]  /*6580*/  @!P0 BRA `(.L_x_124) ;  /* 0x00000088000c8947 */ /* 0x002fea0003800000 */
.L_x_123:
[----:B------:R-:W-:Y:S05]  /*6590*/  BSYNC B0 ;  /* 0x0000000000007941 */ /* 0x000fea0003800000 */
.L_x_122:
[----:B------:R-:W-:Y:S01]  /*65a0*/  ISETP.NE.AND P0, PT, R202, RZ, PT ;  /* 0x000000ffca00720c */ /* 0x000fe20003f05270 */
[----:B-1----:R-:W-:Y:S01]  /*65b0*/  IMAD.U32 R0, RZ, RZ, UR37 ;  /* 0x00000025ff007e24 */ /* 0x002fe2000f8e00ff */
[C---:B------:R-:W-:Y:S01]  /*65c0*/  LEA R3, R186.reuse, UR41, 0x3 ;  /* 0x00000029ba037c11 */ /* 0x040fe2000f8e18ff */
[----:B------:R-:W-:Y:S02]  /*65d0*/  VIADD R186, R186, 0x1 ;  /* 0x00000001baba7836 */ /* 0x000fe40000000000 */
[----:B------:R-:W-:Y:S02]  /*65e0*/  VIADD R193, R193, 0x1 ;  /* 0x00000001c1c17836 */ /* 0x000fe40000000000 */
[----:B------:R-:W-:Y:S05]  /*65f0*/  VIADD R3, R3, 0x110 ;  /* 0x0000011003037836 */ /* 0x000fea0000000000 */
[----:B------:R-:W-:Y:S01]  /*6600*/  PRMT R0, R0, 0x654, R3 ;  /* 0x0000065400007816 */ /* 0x000fe20000000003 */
[----:B------:R1:W2:Y:S04]  /*6610*/  @P0 LDS.128 R160, [R6] ;  /* 0x0000000006a00984 */ /* 0x0002a80000000c00 */
[----:B------:R1:W3:Y:S04]  /*6620*/  @P0 LDS.128 R168, [R4+0x20] ;  /* 0x0000200004a80984 */ /* 0x0002e80000000c00 */
[----:B------:R1:W4:Y:S04]  /*6630*/  @P0 LDS.128 R164, [R5+0x10] ;  /* 0x0000100005a40984 */ /* 0x0003280000000c00 */
[----:B------:R1:W1:Y:S01]  /*6640*/  @P0 LDS.128 R172, [R2+0x10] ;  /* 0x0000100002ac0984 */ /* 0x0002620000000c00 */
[C---:B------:R-:W-:Y:S01]  /*6650*/  ISETP.NE.AND P0, PT, R186.reuse, 0x2, PT ;  /* 0x00000002ba00780c */ /* 0x040fe20003f05270 */
[----:B------:R-:W-:Y:S01]  /*6660*/  @!PT LDS RZ, [RZ] ;  /* 0x00000000fffff984 */ /* 0x000fe20000000800 */
[----:B------:R-:W-:Y:S01]  /*6670*/  @!PT LDS RZ, [RZ] ;  /* 0x00000000fffff984 */ /* 0x000fe20000000800 */
[----:B------:R-:W-:Y:S01]  /*6680*/  @!PT LDS RZ, [RZ] ;  /* 0x00000000fffff984 */ /* 0x000fe20000000800 */
[----:B------:R-:W-:Y:S01]  /*6690*/  @!PT LDS RZ, [RZ] ;  /* 0x00000000fffff984 */ /* 0x000fe20000000800 */
[----:B------:R5:W-:Y:S06]  /*66a0*/  MEMBAR.ALL.CTA ;  /* 0x0000000000007992 */ /* 0x000bec0000008000 */
[----:B-----5:R-:W5:Y:S01]  /*66b0*/  FENCE.VIEW.ASYNC.S ;  /* 0x00000000000073c6 */ /* 0x020f620000000000 */
[----:B------:R-:W-:Y:S01]  /*66c0*/  SEL R186, R186, RZ, P0 ;  /* 0x000000ffbaba7207 */ /* 0x000fe20000000000 */
[----:B-----5:R5:W-:Y:S02]  /*66d0*/  SYNCS.ARRIVE.TRANS64.RED.A1T0 RZ, [R0+URZ], RZ ;  /* 0x000000ff00ff79a7 */ /* 0x020be400081004ff */
[----:B-----5:R-:W-:Y:S02]  /*66e0*/  SEL R0, RZ, 0x1, P0 ;  /* 0x00000001ff007807 */ /* 0x020fe40000000000 */
[----:B------:R-:W-:Y:S02]  /*66f0*/  ISETP.NE.AND P0, PT, R193, 0x2, PT ;  /* 0x00000002c100780c */ /* 0x000fe40003f05270 */
[----:B------:R-:W-:Y:S02]  /*6700*/  LOP3.LUT R187, R187, R0, RZ, 0x3c, !PT ;  /* 0x00000000bbbb7212 */ /* 0x000fe400078e3cff */
[----:B------:R-:W-:Y:S02]  /*6710*/  SEL R3, RZ, 0x1, P0 ;  /* 0x00000001ff037807 */ /* 0x000fe40000000000 */
[----:B------:R-:W-:Y:S02]  /*6720*/  SEL R193, R193, RZ, P0 ;  /* 0x000000ffc1c17207 */ /* 0x000fe40000000000 */
[----:B-1234-:R-:W-:Y:S02]  /*6730*/  LOP3.LUT R192, R192, R3, RZ, 0x3c, !PT ;  /* 0x00000003c0c07212 */ /* 0x01efe400078e3cff */
.L_x_121:
[----:B------:R-:W-:Y:S05]  /*6740*/  BSYNC B1 ;  /* 0x0000000000017941 */ /* 0x000fea0003800000 */
.L_x_120:
[----:B------:R-:W-:Y:S01]  /*6750*/  ISETP.NE.AND P1, PT, R206, RZ, PT ;  /* 0x000000ffce00720c */ /* 0x000fe20003f25270 */
[----:B------:R-:W-:Y:S01]  /*6760*/  IMAD.IADD R64, R70, 0x1, R71 ;  /* 0x0000000146407824 */ /* 0x000fe200078e0247 */
[----:B------:R-:W-:Y:S01]  /*6770*/  ISETP.NE.AND P0, PT, R205, RZ, PT ;  /* 0x000000ffcd00720c */ /* 0x000fe20003f05270 */
[----:B------:R-:W-:Y:S01]  /*6780*/  BSSY B0, `(.L_x_125) ;  /* 0x0000008000007945 */ /* 0x000fe20003800000 */
[----:B------:R-:W-:Y:S02]  /*6790*/  LEA R124, R72, UR41, 0x3 ;  /* 0x00000029487c7c11 */ /* 0x000fe4000f8e18ff */
[----:B------:R-:W-:Y:S02]  /*67a0*/  PLOP3.LUT P0, PT, P0, P1, PT, 0xf8, 0x8f ;  /* 0x00000000008f781c */ /* 0x000fe40000703f70 */
[----:B------:R-:W-:Y:S11]  /*67b0*/  SHF.R.U32.HI R0, RZ, 0x15, R64 ;  /* 0x00000015ff007819 */ /* 0x000ff60000011640 */
[----:B------:R-:W-:Y:S05]  /*67c0*/  @P0 BRA `(.L_x_126) ;  /* 0x00000000000c0947 */ /* 0x000fea0003800000 */
[----:B------:R-:W-:Y:S04]  /*67d0*/  SHF.L.U32 R3, R195, 0x1f, RZ ;  /* 0x0000001fc3037819 */ /* 0x000fe800000006ff */
[----:B------:R-:W1:Y:S02]  /*67e0*/  SYNCS.PHASECHK.TRANS64.TRYWAIT P0, [R124+URZ+0x150], R3 ;  /* 0x000150037c0075a7 */ /* 0x000e6400080011ff */
[----:B-1----:R-:W-:Y:S05]  /*67f0*/  @!P0 BRA `(.L_x_127) ;  /* 0x0000008400848947 */ /* 0x002fea0003800000 */
.L_x_126:
[----:B------:R-:W-:Y:S05]  /*6800*/  BSYNC B0 ;  /* 0x0000000000007941 */ /* 0x000fea0003800000 */
.L_x_125:
[----:B------:R-:W-:Y:S11]  /*6810*/  LOP3.LUT P0, RZ, R0, 0x3, R201, 0x48, !PT ;  /* 0x0000000300ff7812 */ /* 0x000ff600078048c9 */
[----:B------:R-:W-:Y:S02]  /*6820*/  @!UPT UIADD3 URZ, UPT, UPT, URZ, URZ, URZ ;  /* 0x000000fffffff290 */ /* 0x000fe4000fffe0ff */
[----:B------:R-:W-:Y:S05]  /*6830*/  @!P0 BRA `(.L_x_128) ;  /* 0x0000000000408947 */ /* 0x000fea0003800000 */
[----:B------:R-:W2:Y:S01]  /*6840*/  LDCU.64 UR8, c[0x4][0x70] ;  /* 0x01000e00ff0877ac */ /* 0x000ea20008000a00 */
[----:B-1----:R-:W-:Y:S01]  /*6850*/  MOV R3, 0x0 ;  /* 0x0000000000037802 */ /* 0x002fe20000000f00 */
[----:B------:R-:W-:Y:S02]  /*6860*/  HFMA2 R12, -RZ, RZ, 0, 5.9604644775390625e-08 ;  /* 0x00000001ff0c7431 */ /* 0x000fe400000001ff */
[----:B------:R-:W-:Y:S02]  /*6870*/  IMAD.MOV.U32 R8, RZ, RZ, 0x192 ;  /* 0x00000192ff087424 */ /* 0x000fe400078e00ff */
[----:B------:R-:W-:Y:S01]  /*6880*/  IMAD.MOV.U32 R13, RZ, RZ, RZ ;  /* 0x000000ffff0d7224 */ /* 0x000fe200078e00ff */
[----:B------:R-:W1:Y:S01]  /*6890*/  LDCU.64 UR6, c[0x4][0x78] ;  /* 0x01000f00ff0677ac */ /* 0x000e620008000a00 */
[----:B------:R-:W3:Y:S01]  /*68a0*/  LDC.64 R2, c[0x4][R3] ;  /* 0x0100000003027b82 */ /* 0x000ee20000000a00 */
[----:B------:R-:W4:Y:S01]  /*68b0*/  LDCU.64 UR4, c[0x4][0x10] ;  /* 0x01000200ff0477ac */ /* 0x000f220008000a00 */
[----:B--2---:R-:W-:Y:S01]  /*68c0*/  MOV R5, UR9 ;  /* 0x0000000900057c02 */ /* 0x004fe20008000f00 */
[----:B------:R-:W-:Y:S01]  /*68d0*/  IMAD.U32 R4, RZ, RZ, UR8 ;  /* 0x00000008ff047e24 */ /* 0x000fe2000f8e00ff */
[----:B-1----:R-:W-:Y:S01]  /*68e0*/  MOV R7, UR7 ;  /* 0x0000000700077c02 */ /* 0x002fe20008000f00 */
[----:B------:R-:W-:Y:S01]  /*68f0*/  IMAD.U32 R6, RZ, RZ, UR6 ;  /* 0x00000006ff067e24 */ /* 0x000fe2000f8e00ff */
[----:B----4-:R-:W-:Y:S01]  /*6900*/  MOV R11, UR5 ;  /* 0x00000005000b7c02 */ /* 0x010fe20008000f00 */
[----:B------:R-:W-:Y:S02]  /*6910*/  IMAD.U32 R10, RZ, RZ, UR4 ;  /* 0x00000004ff0a7e24 */ /* 0x000fe4000f8e00ff */
[----:B------:R-:W-:Y:S07]  /*6920*/  LEPC R20, `(.L_x_128) ;  /* 0x000000001014794e */ /* 0x000fee0000000000 */
[----:B---3--:R-:W-:Y:S05]  /*6930*/  CALL.ABS.NOINC R2 ;  /* 0x0000000002007343 */ /* 0x008fea0003c00000 */
.L_x_128:
[----:B------:R-:W-:Y:S05]  /*6940*/  WARPSYNC.ALL ;  /* 0x0000000000007948 */ /* 0x000fea0003800000 */
[----:B------:R-:W-:Y:S01]  /*6950*/  R2UR UR4, R64 ;  /* 0x00000000400472ca */ /* 0x000fe200000e0000 */
[----:B------:R-:W-:Y:S01]  /*6960*/  BSSY.RECONVERGENT B1, `(.L_x_129) ;  /* 0x00002fb000017945 */ /* 0x000fe20003800200 */
[-C--:B------:R-:W-:Y:S02]  /*6970*/  F2FP.F16.E4M3.UNPACK_B R0, R170.reuse ;  /* 0x000000aaff00723e */ /* 0x080fe400020006ff */
[-C--:B------:R-:W-:Y:S02]  /*6980*/  F2FP.F16.E4M3.UNPACK_B R2, R171.reuse ;  /* 0x000000abff02723e */ /* 0x080fe400020006ff */
[----:B-1----:R-:W-:Y:S01]  /*6990*/  F2FP.F16.E4M3.UNPACK_B R3, R170.H1 ;  /* 0x000000aaff03723e */ /* 0x002fe200030006ff */
[--C-:B------:R-:W-:Y:S01]  /*69a0*/  HADD2.F32 R79, -RZ, R0.reuse.H0_H0 ;  /* 0x20000000ff4f7230 */ /* 0x100fe20000004100 */
[-C--:B------:R-:W-:Y:S01]  /*69b0*/  F2FP.F16.E4M3.UNPACK_B R126, R160.reuse ;  /* 0x000000a0ff7e723e */ /* 0x080fe200020006ff */
[----:B------:R-:W-:Y:S01]  /*69c0*/  HADD2.F32 R82, -RZ, R0.H1_H1 ;  /* 0x30000000ff527230 */ /* 0x000fe20000004100 */
[----:B------:R-:W-:Y:S01]  /*69d0*/  F2FP.F16.E4M3.UNPACK_B R0, R171.H1 ;  /* 0x000000abff00723e */ /* 0x000fe200030006ff */
[--C-:B------:R-:W-:Y:S01]  /*69e0*/  HADD2.F32 R83, -RZ, R2.reuse.H0_H0 ;  /* 0x20000002ff537230 */ /* 0x100fe20000004100 */
[----:B------:R-:W-:Y:S01]  /*69f0*/  F2FP.F16.E4M3.UNPACK_B R128, R160.H1 ;  /* 0x000000a0ff80723e */ /* 0x000fe200030006ff */
[----:B------:R-:W1:Y:S01]  /*6a00*/  LDTM.x64 R4, tmem[UR4] ;  /* 0x00000004000479ee */ /* 0x000e620008340000 */
[----:B------:R-:W-:Y:S01]  /*6a10*/  HADD2.F32 R86, -RZ, R2.H1_H1 ;  /* 0x30000002ff567230 */ /* 0x000fe20000004100 */
[----:B------:R-:W-:Y:S01]  /*6a20*/  F2FP.F16.E4M3.UNPACK_B R2, R172 ;  /* 0x000000acff02723e */ /* 0x000fe200020006ff */
[--C-:B------:R-:W-:Y:S01]  /*6a30*/  HADD2.F32 R85, -RZ, R0.reuse.H0_H0 ;  /* 0x20000000ff557230 */ /* 0x100fe20000004100 */
[----:B------:R-:W-:Y:S01]  /*6a40*/  F2FP.F16.E4M3.UNPACK_B R130, R161 ;  /* 0x000000a1ff82723e */ /* 0x000fe200020006ff */
[----:B------:R-:W-:Y:S01]  /*6a50*/  HADD2.F32 R88, -RZ, R0.H1_H1 ;  /* 0x30000000ff587230 */ /* 0x000fe20000004100 */
[----:B------:R-:W-:Y:S01]  /*6a60*/  F2FP.F16.E4M3.UNPACK_B R0, R173 ;  /* 0x000000adff00723e */ /* 0x000fe200020006ff */
[--C-:B------:R-:W-:Y:S01]  /*6a70*/  HADD2.F32 R87, -RZ, R2.reuse.H0_H0 ;  /* 0x20000002ff577230 */ /* 0x100fe20000004100 */
[----:B------:R-:W-:Y:S01]  /*6a80*/  F2FP.F16.E4M3.UNPACK_B R132, R161.H1 ;  /* 0x000000a1ff84723e */ /* 0x000fe200030006ff */
[----:B------:R-:W-:Y:S01]  /*6a90*/  HADD2.F32 R90, -RZ, R2.H1_H1 ;  /* 0x30000002ff5a7230 */ /* 0x000fe20000004100 */
[----:B------:R-:W-:Y:S01]  /*6aa0*/  F2FP.F16.E4M3.UNPACK_B R2, R173.H1 ;  /* 0x000000adff02723e */ /* 0x000fe200030006ff */
        /* <DEDUP_REMOVED lines=11> */
[----:B------:R-:W-:Y:S01]  /*6b60*/  F2FP.F16.E4M3.UNPACK_B R0, R175.H1 ;  /* 0x000000afff00723e */ /* 0x000fe200030006ff */
[--C-:B------:R-:W-:Y:S02]  /*6b70*/  HADD2.F32 R93, -RZ, R2.reuse.H0_H0 ;  /* 0x20000002ff5d7230 */ /* 0x100fe40000004100 */
[C---:B-1----:R-:W-:Y:S01]  /*6b80*/  FMUL R7, R74.reuse, R7 ;  /* 0x000000074a077220 */ /* 0x042fe20000400000 */
[----:B------:R-:W-:Y:S01]  /*6b90*/  HADD2.F32 R96, -RZ, R2.H1_H1 ;  /* 0x30000002ff607230 */ /* 0x000fe20000004100 */
[----:B------:R-:W-:Y:S01]  /*6ba0*/  F2FP.F16.E4M3.UNPACK_B R2, R175 ;  /* 0x000000afff02723e */ /* 0x000fe200020006ff */
[--C-:B------:R-:W-:Y:S02]  /*6bb0*/  HADD2.F32 R89, -RZ, R3.reuse.H0_H0 ;  /* 0x20000003ff597230 */ /* 0x100fe40000004100 */
[C---:B------:R-:W-:Y:S01]  /*6bc0*/  FMUL R11, R74.reuse, R11 ;  /* 0x0000000b4a0b7220 */ /* 0x040fe20000400000 */
[----:B------:R-:W-:Y:S01]  /*6bd0*/  HADD2.F32 R92, -RZ, R3.H1_H1 ;  /* 0x30000003ff5c7230 */ /* 0x000fe20000004100 */
[----:B------:R-:W-:Y:S01]  /*6be0*/  F2FP.F16.E4M3.UNPACK_B R3, R174.H1 ;  /* 0x000000aeff03723e */ /* 0x000fe200030006ff */
[----:B------:R-:W-:Y:S01]  /*6bf0*/  HADD2.F32 R125, -RZ, R126.H0_H0 ;  /* 0x2000007eff7d7230 */ /* 0x000fe20000004100 */
[----:B------:R-:W-:Y:S01]  /*6c00*/  F2FP.F16.E4M3.UNPACK_B R140, R163.H1 ;  /* 0x000000a3ff8c723e */ /* 0x000fe200030006ff */
[--C-:B------:R-:W-:Y:S01]  /*6c10*/  HADD2.F32 R101, -RZ, R0.reuse.H0_H0 ;  /* 0x20000000ff657230 */ /* 0x100fe20000004100 */
[----:B------:R-:W-:Y:S01]  /*6c20*/  F2FP.F16.E4M3.UNPACK_B R142, R164 ;  /* 0x000000a4ff8e723e */ /* 0x000fe200020006ff */
[----:B------:R-:W-:Y:S02]  /*6c30*/  HADD2.F32 R104, -RZ, R0.H1_H1 ;  /* 0x30000000ff687230 */ /* 0x000fe40000004100 */
[C---:B------:R-:W-:Y:S01]  /*6c40*/  FMUL R0, R74.reuse, R4 ;  /* 0x000000044a007220 */ /* 0x040fe20000400000 */
[----:B------:R-:W-:Y:S02]  /*6c50*/  HADD2.F32 R127, -RZ, R126.H1_H1 ;  /* 0x3000007eff7f7230 */ /* 0x000fe40000004100 */
[C---:B------:R-:W-:Y:S01]  /*6c60*/  FMUL R4, R74.reuse, R8 ;  /* 0x000000084a047220 */ /* 0x040fe20000400000 */
[--C-:B------:R-:W-:Y:S02]  /*6c70*/  HADD2.F32 R99, -RZ, R2.reuse.H0_H0 ;  /* 0x20000002ff637230 */ /* 0x100fe40000004100 */
[C---:B------:R-:W-:Y:S01]  /*6c80*/  FFMA R0, R123.reuse, R125, R0 ;  /* 0x0000007d7b007223 */ /* 0x040fe20000000000 */
[----:B------:R-:W-:Y:S02]  /*6c90*/  HADD2.F32 R102, -RZ, R2.H1_H1 ;  /* 0x30000002ff667230 */ /* 0x000fe40000004100 */
[C---:B------:R-:W-:Y:S01]  /*6ca0*/  FMUL R2, R74.reuse, R5 ;  /* 0x000000054a027220 */ /* 0x040fe20000400000 */
[--C-:B------:R-:W-:Y:S02]  /*6cb0*/  HADD2.F32 R126, -RZ, R128.reuse.H0_H0 ;  /* 0x20000080ff7e7230 */ /* 0x100fe40000004100 */
[C---:B------:R-:W-:Y:S01]  /*6cc0*/  FMUL R5, R74.reuse, R9 ;  /* 0x000000094a057220 */ /* 0x040fe20000400000 */
[--C-:B------:R-:W-:Y:S02]  /*6cd0*/  HADD2.F32 R97, -RZ, R3.reuse.H0_H0 ;  /* 0x20000003ff617230 */ /* 0x100fe40000004100 */
[C---:B------:R-:W-:Y:S01]  /*6ce0*/  FFMA R2, R123.reuse, R127, R2 ;  /* 0x0000007f7b027223 */ /* 0x040fe20000000002 */
[----:B------:R-:W-:Y:S02]  /*6cf0*/  HADD2.F32 R100, -RZ, R3.H1_H1 ;  /* 0x30000003ff647230 */ /* 0x000fe40000004100 */
[C---:B------:R-:W-:Y:S01]  /*6d00*/  FMUL R3, R74.reuse, R6 ;  /* 0x000000064a037220 */ /* 0x040fe20000400000 */
[----:B------:R-:W-:Y:S02]  /*6d10*/  HADD2.F32 R128, -RZ, R128.H1_H1 ;  /* 0x30000080ff807230 */ /* 0x000fe40000004100 */
[C---:B------:R-:W-:Y:S01]  /*6d20*/  FMUL R6, R74.reuse, R10 ;  /* 0x0000000a4a067220 */ /* 0x040fe20000400000 */
[--C-:B------:R-:W-:Y:S02]  /*6d30*/  HADD2.F32 R129, -RZ, R130.reuse.H0_H0 ;  /* 0x20000082ff817230 */ /* 0x100fe40000004100 */
[C---:B------:R-:W-:Y:S01]  /*6d40*/  FFMA R3, R123.reuse, R126, R3 ;  /* 0x0000007e7b037223 */ /* 0x040fe20000000003 */
[----:B------:R-:W-:Y:S02]  /*6d50*/  HADD2.F32 R130, -RZ, R130.H1_H1 ;  /* 0x30000082ff827230 */ /* 0x000fe40000004100 */
[C---:B------:R-:W-:Y:S01]  /*6d60*/  FFMA R7, R123.reuse, R128, R7 ;  /* 0x000000807b077223 */ /* 0x040fe20000000007 */
[--C-:B------:R-:W-:Y:S02]  /*6d70*/  HADD2.F32 R131, -RZ, R132.reuse.H0_H0 ;  /* 0x20000084ff837230 */ /* 0x100fe40000004100 */
[C---:B------:R-:W-:Y:S01]  /*6d80*/  FMUL R8, R74.reuse, R12 ;  /* 0x0000000c4a087220 */ /* 0x040fe20000400000 */
        /* <DEDUP_REMOVED lines=12> */
[C---:B------:R-:W-:Y:S01]  /*6e50*/  FFMA R11, R123.reuse, R132, R11 ;  /* 0x000000847b0b7223 */ /* 0x040fe2000000000b */
[----:B------:R-:W-:Y:S01]  /*6e60*/  HADD2.F32 R138, -RZ, R138.H1_H1 ;  /* 0x3000008aff8a7230 */ /* 0x000fe20000004100 */
[----:B------:R-:W-:Y:S01]  /*6e70*/  F2FP.F16.E4M3.UNPACK_B R144, R164.H1 ;  /* 0x000000a4ff90723e */ /* 0x000fe200030006ff */
[C---:B------:R-:W-:Y:S01]  /*6e80*/  FMUL R12, R74.reuse, R16 ;  /* 0x000000104a0c7220 */ /* 0x040fe20000400000 */
[C---:B------:R-:W-:Y:S01]  /*6e90*/  FFMA R8, R123.reuse, R133, R8 ;  /* 0x000000857b087223 */ /* 0x040fe20000000008 */
[--C-:B------:R-:W-:Y:S02]  /*6ea0*/  HADD2.F32 R139, -RZ, R140.reuse.H0_H0 ;  /* 0x2000008cff8b7230 */ /* 0x100fe40000004100 */
[C---:B------:R-:W-:Y:S01]  /*6eb0*/  FMUL R13, R74.reuse, R17 ;  /* 0x000000114a0d7220 */ /* 0x040fe20000400000 */
[C---:B------:R-:W-:Y:S01]  /*6ec0*/  FFMA R9, R123.reuse, R134, R9 ;  /* 0x000000867b097223 */ /* 0x040fe20000000009 */
[----:B------:R-:W-:Y:S01]  /*6ed0*/  HADD2.F32 R140, -RZ, R140.H1_H1 ;  /* 0x3000008cff8c7230 */ /* 0x000fe20000004100 */
[----:B------:R-:W-:Y:S01]  /*6ee0*/  F2FP.F16.E4M3.UNPACK_B R146, R165 ;  /* 0x000000a5ff92723e */ /* 0x000fe200020006ff */
[C---:B------:R-:W-:Y:S01]  /*6ef0*/  FMUL R14, R74.reuse, R18 ;  /* 0x000000124a0e7220 */ /* 0x040fe20000400000 */
        /* <DEDUP_REMOVED lines=67> */
[----:B------:R-:W-:Y:S02]  /*7330*/  HADD2.F32 R76, -RZ, R177.H1_H1 ;  /* 0x300000b1ff4c7230 */ /* 0x000fe40000004100 */
        /* <DEDUP_REMOVED lines=62> */
[----:B------:R-:W-:Y:S02]  /*7720*/  HFMA2 R64, -RZ, RZ, 3.7421875, 0 ;  /* 0x437c0000ff407431 */ /* 0x000fe400000001ff */
[----:B------:R-:W-:Y:S01]  /*7730*/  FMUL R67, R74, R67 ;  /* 0x000000434a437220 */ /* 0x000fe20000400000 */
[C---:B------:R-:W-:Y:S01]  /*7740*/  FFMA R63, R123.reuse, R100, R63 ;  /* 0x000000647b3f7223 */ /* 0x040fe2000000003f */
[----:B------:R-:W-:Y:S01]  /*7750*/  MOV R117, 0x3bbb989d ;  /* 0x3bbb989d00757802 */ /* 0x000fe20000000f00 */
[C---:B------:R-:W-:Y:S01]  /*7760*/  FFMA R60, R123.reuse, R99, R60 ;  /* 0x000000637b3c7223 */ /* 0x040fe2000000003c */
[C---:B------:R-:W-:Y:S01]  /*7770*/  FFMA R61, R123.reuse, R102, R61 ;  /* 0x000000667b3d7223 */ /* 0x040fe2000000003d */
[C---:B------:R-:W-:Y:S01]  /*7780*/  FFMA R62, R123.reuse, R101, R62 ;  /* 0x000000657b3e7223 */ /* 0x040fe2000000003e */
[----:B------:R-:W-:Y:S01]  /*7790*/  FFMA R67, R123, R104, R67 ;  /* 0x000000687b437223 */ /* 0x000fe20000000043 */
[-C--:B------:R-:W-:Y:S01]  /*77a0*/  FFMA.SAT R65, R0, -R117.reuse, 0.5 ;  /* 0x3f00000000417423 */ /* 0x080fe20000002875 */
[----:B------:R-:W-:Y:S03]  /*77b0*/  ISETP.NE.AND P6, PT, R205, RZ, PT ;  /* 0x000000ffcd00720c */ /* 0x000fe60003fc5270 */
[-C--:B------:R-:W-:Y:S04]  /*77c0*/  FFMA.RM R66, R65, R64.reuse, 12582913 ;  /* 0x4b40000141427423 */ /* 0x080fe80000004040 */
[----:B------:R-:W-:Y:S04]  /*77d0*/  FADD R65, R66, -12583039 ;  /* 0xcb40007f42417421 */ /* 0x000fe80000000000 */
[----:B------:R-:W-:Y:S02]  /*77e0*/  FFMA R65, R0, -1.4426950216293334961, -R65 ;  /* 0xbfb8aa3b00417823 */ /* 0x000fe40000000841 */
[----:B------:R-:W-:Y:S01]  /*77f0*/  @P6 NOP ;  /* 0x0000000000006918 */ /* 0x000fe20000000000 */
[----:B------:R-:W-:Y:S01]  /*7800*/  @P6 IADD3 R124, PT, PT, R124, 0x170, RZ ;  /* 0x000001707c7c6810 */ /* 0x000fe20007ffe0ff */
[----:B------:R-:W-:Y:S01]  /*7810*/  FFMA R65, R0, -1.925963033500011079e-08, R65 ;  /* 0xb2a5706000417823 */ /* 0x000fe20000000041 */
[-C--:B------:R-:W-:Y:S02]  /*7820*/  FFMA.SAT R69, R2, -R117.reuse, 0.5 ;  /* 0x3f00000002457423 */ /* 0x080fe40000002875 */
[----:B------:R-:W-:Y:S01]  /*7830*/  @P6 LOP3.LUT R124, R124, 0xfefffff8, RZ, 0xc0, !PT ;  /* 0xfefffff87c7c6812 */ /* 0x000fe200078ec0ff */
[----:B------:R-:W1:Y:S01]  /*7840*/  MUFU.EX2 R118, R65 ;  /* 0x0000004100767308 */ /* 0x000e620000000800 */
[-C--:B------:R-:W-:Y:S02]  /*7850*/  FFMA.RM R75, R69, R64.reuse, 12582913 ;  /* 0x4b400001454b7423 */ /* 0x080fe40000004040 */
[----:B------:R2:W-:Y:S02]  /*7860*/  @P6 SYNCS.ARRIVE.TRANS64.RED.A1T0 RZ, [R124+URZ], RZ ;  /* 0x000000ff7cff69a7 */ /* 0x0005e400081004ff */
[----:B------:R-:W-:Y:S04]  /*7870*/  FADD R69, R75, -12583039 ;  /* 0xcb40007f4b457421 */ /* 0x000fe80000000000 */
[C---:B------:R-:W-:Y:S04]  /*7880*/  FFMA R69, R2.reuse, -1.4426950216293334961, -R69 ;  /* 0xbfb8aa3b02457823 */ /* 0x040fe80000000845 */
[----:B------:R-:W-:Y:S01]  /*7890*/  FFMA R69, R2, -1.925963033500011079e-08, R69 ;  /* 0xb2a5706002457823 */ /* 0x000fe20000000045 */
[-C--:B------:R-:W-:Y:S04]  /*78a0*/  FFMA.SAT R77, R3, -R117.reuse, 0.5 ;  /* 0x3f000000034d7423 */ /* 0x080fe80000002875 */
[-C--:B------:R-:W-:Y:S01]  /*78b0*/  FFMA.RM R76, R77, R64.reuse, 12582913 ;  /* 0x4b4000014d4c7423 */ /* 0x080fe20000004040 */
[----:B------:R-:W3:Y:S03]  /*78c0*/  MUFU.EX2 R69, R69 ;  /* 0x0000004500457308 */ /* 0x000ee60000000800 */
[----:B------:R-:W-:Y:S04]  /*78d0*/  FADD R0, R76, -12583039 ;  /* 0xcb40007f4c007421 */ /* 0x000fe80000000000 */
[C---:B------:R-:W-:Y:S04]  /*78e0*/  FFMA R0, R3.reuse, -1.4426950216293334961, -R0 ;  /* 0xbfb8aa3b03007823 */ /* 0x040fe80000000800 */
[----:B------:R-:W-:Y:S01]  /*78f0*/  FFMA R0, R3, -1.925963033500011079e-08, R0 ;  /* 0xb2a5706003007823 */ /* 0x000fe20000000000 */
[-C--:B------:R-:W-:Y:S03]  /*7900*/  FFMA.SAT R3, R7, -R117.reuse, 0.5 ;  /* 0x3f00000007037423 */ /* 0x080fe60000002875 */
[----:B------:R-:W4:Y:S01]  /*7910*/  MUFU.EX2 R119, R0 ;  /* 0x0000000000777308 */ /* 0x000f220000000800 */
[-C--:B------:R-:W-:Y:S04]  /*7920*/  FFMA.RM R77, R3, R64.reuse, 12582913 ;  /* 0x4b400001034d7423 */ /* 0x080fe80000004040 */
[----:B------:R-:W-:Y:S04]  /*7930*/  FADD R2, R77, -12583039 ;  /* 0xcb40007f4d027421 */ /* 0x000fe80000000000 */
[C---:B------:R-:W-:Y:S04]  /*7940*/  FFMA R2, R7.reuse, -1.4426950216293334961, -R2 ;  /* 0xbfb8aa3b07027823 */ /* 0x040fe80000000802 */
[----:B------:R-:W-:Y:S01]  /*7950*/  FFMA R2, R7, -1.925963033500011079e-08, R2 ;  /* 0xb2a5706007027823 */ /* 0x000fe20000000002 */
[-C--:B------:R-:W-:Y:S03]  /*7960*/  FFMA.SAT R3, R4, -R117.reuse, 0.5 ;  /* 0x3f00000004037423 */ /* 0x080fe60000002875 */
[----:B------:R-:W5:Y:S01]  /*7970*/  MUFU.EX2 R120, R2 ;  /* 0x0000000200787308 */ /* 0x000f620000000800 */
[-C--:B------:R-:W-:Y:S04]  /*7980*/  FFMA.RM R78, R3, R64.reuse, 12582913 ;  /* 0x4b400001034e7423 */ /* 0x080fe80000004040 */
[----:B------:R-:W-:Y:S04]  /*7990*/  FADD R3, R78, -12583039 ;  /* 0xcb40007f4e037421 */ /* 0x000fe80000000000 */
[C---:B------:R-:W-:Y:S04]  /*79a0*/  FFMA R3, R4.reuse, -1.4426950216293334961, -R3 ;  /* 0xbfb8aa3b04037823 */ /* 0x040fe80000000803 */
[----:B------:R-:W-:Y:S01]  /*79b0*/  FFMA R3, R4, -1.925963033500011079e-08, R3 ;  /* 0xb2a5706004037823 */ /* 0x000fe20000000003 */
[-C--:B------:R-:W-:Y:S03]  /*79c0*/  FFMA.SAT R7, R5, -R117.reuse, 0.5 ;  /* 0x3f00000005077423 */ /* 0x080fe60000002875 */
[----:B------:R-:W2:Y:S01]  /*79d0*/  MUFU.EX2 R121, R3 ;  /* 0x0000000300797308 */ /* 0x000ea20000000800 */
        /* <DEDUP_REMOVED lines=118> */
[-C--:B------:R-:W-:Y:S04]  /*8140*/  FFMA.SAT R27, R25, -R117.reuse, 0.5 ;  /* 0x3f000000191b7423 */ /* 0x080fe80000002875 */
[-C--:B------:R-:W-:Y:S04]  /*8150*/  FFMA.RM R99, R27, R64.reuse, 12582913 ;  /* 0x4b4000011b637423 */ /* 0x080fe80000004040 */
[----:B------:R-:W-:Y:S04]  /*8160*/  FADD R24, R99, -12583039 ;  /* 0xcb40007f63187421 */ /* 0x000fe80000000000 */
[C---:B------:R-:W-:Y:S04]  /*8170*/  FFMA R24, R25.reuse, -1.4426950216293334961, -R24 ;  /* 0xbfb8aa3b19187823 */ /* 0x040fe80000000818 */
[----:B------:R-:W-:Y:S01]  /*8180*/  FFMA R24, R25, -1.925963033500011079e-08, R24 ;  /* 0xb2a5706019187823 */ /* 0x000fe20000000018 */
[-C--:B------:R-:W-:Y:S03]  /*8190*/  FFMA.SAT R25, R26, -R117.reuse, 0.5 ;  /* 0x3f0000001a197423 */ /* 0x080fe60000002875 */
[----:B------:R-:W-:Y:S01]  /*81a0*/  MUFU.EX2 R143, R24 ;  /* 0x00000018008f7308 */ /* 0x000fe20000000800 */
        /* <DEDUP_REMOVED lines=44> */
[----:B------:R1:W-:Y:S01]  /*8470*/  MUFU.EX2 R148, R32 ;  /* 0x0000002000947308 */ /* 0x0003e20000000800 */
[-C--:B------:R-:W-:Y:S04]  /*8480*/  FFMA.RM R108, R33, R64.reuse, 12582913 ;  /* 0x4b400001216c7423 */ /* 0x080fe80000004040 */
[----:B------:R-:W-:Y:S04]  /*8490*/  FADD R33, R108, -12583039 ;  /* 0xcb40007f6c217421 */ /* 0x000fe80000000000 */
[C---:B------:R-:W-:Y:S04]  /*84a0*/  FFMA R33, R34.reuse, -1.4426950216293334961, -R33 ;  /* 0xbfb8aa3b22217823 */ /* 0x040fe80000000821 */
[----:B------:R-:W-:Y:S01]  /*84b0*/  FFMA R33, R34, -1.925963033500011079e-08, R33 ;  /* 0xb2a5706022217823 */ /* 0x000fe20000000021 */
[-C--:B------:R-:W-:Y:S03]  /*84c0*/  FFMA.SAT R35, R39, -R117.reuse, 0.5 ;  /* 0x3f00000027237423 */ /* 0x080fe60000002875 */
[----:B------:R3:W-:Y:S01]  /*84d0*/  MUFU.EX2 R149, R33 ;  /* 0x0000002100957308 */ /* 0x0007e20000000800 */
[----:B------:R-:W-:Y:S01]  /*84e0*/  FFMA.RM R109, R35, R64, 12582913 ;  /* 0x4b400001236d7423 */ /* 0x000fe20000004040 */
[----:B-1----:R-:W-:Y:S03]  /*84f0*/  @P6 IADD3 R32, PT, PT, R72, 0x1, RZ ;  /* 0x0000000148206810 */ /* 0x002fe60007ffe0ff */
[----:B------:R-:W-:Y:S01]  /*8500*/  FADD R34, R109, -12583039 ;  /* 0xcb40007f6d227421 */ /* 0x000fe20000000000 */
[C---:B------:R-:W-:Y:S03]  /*8510*/  @P6 ISETP.NE.AND P0, PT, R32.reuse, 0x4, PT ;  /* 0x000000042000680c */ /* 0x040fe60003f05270 */
[C---:B------:R-:W-:Y:S01]  /*8520*/  FFMA R34, R39.reuse, -1.4426950216293334961, -R34 ;  /* 0xbfb8aa3b27227823 */ /* 0x040fe20000000822 */
[----:B------:R-:W-:Y:S02]  /*8530*/  @P6 SEL R72, R32, RZ, P0 ;  /* 0x000000ff20486207 */ /* 0x000fe40000000000 */
[----:B------:R-:W-:Y:S01]  /*8540*/  @P6 SEL R32, RZ, 0x1, P0 ;  /* 0x00000001ff206807 */ /* 0x000fe20000000000 */
[----:B------:R-:W-:Y:S01]  /*8550*/  FFMA R34, R39, -1.925963033500011079e-08, R34 ;  /* 0xb2a5706027227823 */ /* 0x000fe20000000022 */
[-C--:B------:R-:W-:Y:S02]  /*8560*/  FFMA.SAT R35, R36, -R117.reuse, 0.5 ;  /* 0x3f00000024237423 */ /* 0x080fe40000002875 */
[----:B------:R-:W-:Y:S01]  /*8570*/  @P6 LOP3.LUT R195, R195, R32, RZ, 0x3c, !PT ;  /* 0x00000020c3c36212 */ /* 0x000fe200078e3cff */
[----:B------:R-:W-:Y:S01]  /*8580*/  MUFU.EX2 R150, R34 ;  /* 0x0000002200967308 */ /* 0x000fe20000000800 */
[-C--:B------:R-:W-:Y:S01]  /*8590*/  FFMA.RM R110, R35, R64.reuse, 12582913 ;  /* 0x4b400001236e7423 */ /* 0x080fe20000004040 */
[----:B------:R-:W-:Y:S02]  /*85a0*/  SHF.L.U32 R32, R76, 0x17, RZ ;  /* 0x000000174c207819 */ /* 0x000fe400000006ff */
[----:B---3--:R-:W-:Y:S01]  /*85b0*/  SHF.L.U32 R33, R81, 0x17, RZ ;  /* 0x0000001751217819 */ /* 0x008fe200000006ff */
        /* <DEDUP_REMOVED lines=43> */
[CC--:B------:R-:W-:Y:S03]  /*8870*/  FFMA.SAT R43, R44.reuse, -R117.reuse, 0.5 ;  /* 0x3f0000002c2b7423 */ /* 0x0c0fe60000002875 */
        /* <DEDUP_REMOVED lines=12> */
[----:B------:R1:W-:Y:S01]  /*8940*/  MUFU.EX2 R158, R0 ;  /* 0x00000000009e7308 */ /* 0x0003e20000000800 */
[-C--:B------:R-:W-:Y:S04]  /*8950*/  FFMA.RM R45, R3, R64.reuse, 12582913 ;  /* 0x4b400001032d7423 */ /* 0x080fe80000004040 */
[----:B------:R-:W-:Y:S04]  /*8960*/  FADD R3, R45, -12583039 ;  /* 0xcb40007f2d037421 */ /* 0x000fe80000000000 */
[C---:B------:R-:W-:Y:S04]  /*8970*/  FFMA R3, R46.reuse, -1.4426950216293334961, -R3 ;  /* 0xbfb8aa3b2e037823 */ /* 0x040fe80000000803 */
[----:B------:R-:W-:Y:S01]  /*8980*/  FFMA R3, R46, -1.925963033500011079e-08, R3 ;  /* 0xb2a570602e037823 */ /* 0x000fe20000000003 */
[-C--:B------:R-:W-:Y:S01]  /*8990*/  FFMA.SAT R5, R51, -R117.reuse, 0.5 ;  /* 0x3f00000033057423 */ /* 0x080fe20000002875 */
[----:B-1----:R-:W-:Y:S03]  /*89a0*/  SHF.L.U32 R0, R75, 0x17, RZ ;  /* 0x000000174b007819 */ /* 0x002fe600000006ff */
[-C--:B------:R-:W-:Y:S04]  /*89b0*/  FFMA.RM R46, R5, R64.reuse, 12582913 ;  /* 0x4b400001052e7423 */ /* 0x080fe80000004040 */
[----:B------:R-:W-:Y:S04]  /*89c0*/  FADD R2, R46, -12583039 ;  /* 0xcb40007f2e027421 */ /* 0x000fe80000000000 */
[C---:B------:R-:W-:Y:S04]  /*89d0*/  FFMA R2, R51.reuse, -1.4426950216293334961, -R2 ;  /* 0xbfb8aa3b33027823 */ /* 0x040fe80000000802 */
[----:B------:R-:W-:Y:S01]  /*89e0*/  FFMA R2, R51, -1.925963033500011079e-08, R2 ;  /* 0xb2a5706033027823 */ /* 0x000fe20000000002 */
[CC--:B------:R-:W-:Y:S04]  /*89f0*/  FFMA.SAT R5, R48.reuse, -R117.reuse, 0.5 ;  /* 0x3f00000030057423 */ /* 0x0c0fe80000002875 */
        /* <DEDUP_REMOVED lines=10> */
[CC--:B------:R-:W-:Y:S01]  /*8aa0*/  FFMA.SAT R7, R50.reuse, -R117.reuse, 0.5 ;  /* 0x3f00000032077423 */ /* 0x0c0fe20000002875 */
[----:B-1----:R-:W-:Y:S03]  /*8ab0*/  SHF.L.U32 R5, R83, 0x17, RZ ;  /* 0x0000001753057819 */ /* 0x002fe600000006ff */
        /* <DEDUP_REMOVED lines=9> */
[CC--:B------:R-:W-:Y:S04]  /*8b50*/  FFMA.SAT R9, R52.reuse, -R117.reuse, 0.5 ;  /* 0x3f00000034097423 */ /* 0x0c0fe80000002875 */
[-C--:B------:R-:W-:Y:S01]  /*8b60*/  FFMA.RM R55, R9, R64.reuse, 12582913 ;  /* 0x4b40000109377423 */ /* 0x080fe20000004040 */
[----:B------:R-:W-:Y:S03]  /*8b70*/  MUFU.EX2 R6, R6 ;  /* 0x0000000600067308 */ /* 0x000fe60000000800 */
[----:B------:R-:W-:Y:S04]  /*8b80*/  FADD R9, R55, -12583039 ;  /* 0xcb40007f37097421 */ /* 0x000fe80000000000 */
[C---:B------:R-:W-:Y:S04]  /*8b90*/  FFMA R9, R52.reuse, -1.4426950216293334961, -R9 ;  /* 0xbfb8aa3b34097823 */ /* 0x040fe80000000809 */
[----:B------:R-:W-:Y:S01]  /*8ba0*/  FFMA R9, R52, -1.925963033500011079e-08, R9 ;  /* 0xb2a5706034097823 */ /* 0x000fe20000000009 */
[-C--:B------:R-:W-:Y:S01]  /*8bb0*/  FFMA.SAT R11, R53, -R117.reuse, 0.5 ;  /* 0x3f000000350b7423 */ /* 0x080fe20000002875 */
[----:B------:R1:W3:Y:S03]  /*8bc0*/  MUFU.EX2 R52, R23 ;  /* 0x0000001700347308 */ /* 0x0002e60000000800 */
        /* <DEDUP_REMOVED lines=13> */
[----:B------:R-:W-:Y:S03]  /*8ca0*/  FADD R10, R22, -12583039 ;  /* 0xcb40007f160a7421 */ /* 0x000fe60000000000 */
[----:B------:R-:W-:Y:S01]  /*8cb0*/  MUFU.EX2 R11, R11 ;  /* 0x0000000b000b7308 */ /* 0x000fe20000000800 */
[C---:B------:R-:W-:Y:S04]  /*8cc0*/  FFMA R10, R59.reuse, -1.4426950216293334961, -R10 ;  /* 0xbfb8aa3b3b0a7823 */ /* 0x040fe8000000080a */
[----:B------:R-:W-:Y:S01]  /*8cd0*/  FFMA R10, R59, -1.925963033500011079e-08, R10 ;  /* 0xb2a570603b0a7823 */ /* 0x000fe2000000000a */
[CC--:B------:R-:W-:Y:S04]  /*8ce0*/  FFMA.SAT R13, R56.reuse, -R117.reuse, 0.5 ;  /* 0x3f000000380d7423 */ /* 0x0c0fe80000002875 */
[----:B------:R5:W3:Y:S01]  /*8cf0*/  MUFU.EX2 R59, R29 ;  /* 0x0000001d003b7308 */ /* 0x000ae20000000800 */
[-C--:B-1----:R-:W-:Y:S04]  /*8d00*/  FFMA.RM R23, R13, R64.reuse, 12582913 ;  /* 0x4b4000010d177423 */ /* 0x082fe80000004040 */
[----:B------:R-:W-:Y:S05]  /*8d10*/  FADD R13, R23, -12583039 ;  /* 0xcb40007f170d7421 */ /* 0x000fea0000000000 */
[----:B------:R-:W-:Y:S01]  /*8d20*/  MUFU.EX2 R10, R10 ;  /* 0x0000000a000a7308 */ /* 0x000fe20000000800 */
[C---:B------:R-:W-:Y:S04]  /*8d30*/  FFMA R13, R56.reuse, -1.4426950216293334961, -R13 ;  /* 0xbfb8aa3b380d7823 */ /* 0x040fe8000000080d */
[----:B------:R-:W-:Y:S01]  /*8d40*/  FFMA R13, R56, -1.925963033500011079e-08, R13 ;  /* 0xb2a57060380d7823 */ /* 0x000fe2000000000d */
[-C--:B------:R-:W-:Y:S04]  /*8d50*/  FFMA.SAT R15, R57, -R117.reuse, 0.5 ;  /* 0x3f000000390f7423 */ /* 0x080fe80000002875 */
[----:B------:R1:W3:Y:S01]  /*8d60*/  MUFU.EX2 R56, R31 ;  /* 0x0000001f00387308 */ /* 0x0002e20000000800 */
[-C--:B------:R-:W-:Y:S04]  /*8d70*/  FFMA.RM R24, R15, R64.reuse, 12582913 ;  /* 0x4b4000010f187423 */ /* 0x080fe80000004040 */
[----:B------:R-:W-:Y:S05]  /*8d80*/  FADD R12, R24, -12583039 ;  /* 0xcb40007f180c7421 */ /* 0x000fea0000000000 */
[----:B------:R-:W-:Y:S01]  /*8d90*/  MUFU.EX2 R13, R13 ;  /* 0x0000000d000d7308 */ /* 0x000fe20000000800 */
        /* <DEDUP_REMOVED lines=8> */
[-C--:B------:R-:W-:Y:S04]  /*8e20*/  FFMA.SAT R17, R63, -R117.reuse, 0.5 ;  /* 0x3f0000003f117423 */ /* 0x080fe80000002875 */
[-C--:B------:R-:W-:Y:S01]  /*8e30*/  FFMA.RM R26, R17, R64.reuse, 12582913 ;  /* 0x4b400001111a7423 */ /* 0x080fe20000004040 */
[----:B------:R-:W-:Y:S03]  /*8e40*/  MUFU.EX2 R15, R15 ;  /* 0x0000000f000f7308 */ /* 0x000fe60000000800 */
[----:B------:R-:W-:Y:S04]  /*8e50*/  FADD R14, R26, -12583039 ;  /* 0xcb40007f1a0e7421 */ /* 0x000fe80000000000 */
[C---:B------:R-:W-:Y:S04]  /*8e60*/  FFMA R14, R63.reuse, -1.4426950216293334961, -R14 ;  /* 0xbfb8aa3b3f0e7823 */ /* 0x040fe8000000080e */
[----:B------:R-:W-:Y:S01]  /*8e70*/  FFMA R14, R63, -1.925963033500011079e-08, R14 ;  /* 0xb2a570603f0e7823 */ /* 0x000fe2000000000e */
[CC--:B------:R-:W-:Y:S01]  /*8e80*/  FFMA.SAT R17, R60.reuse, -R117.reuse, 0.5 ;  /* 0x3f0000003c117423 */ /* 0x0c0fe20000002875 */
[----:B------:R-:W3:Y:S03]  /*8e90*/  MUFU.EX2 R63, R37 ;  /* 0x00000025003f7308 */ /* 0x000ee60000000800 */
[-C--:B----4-:R-:W-:Y:S04]  /*8ea0*/  FFMA.RM R27, R17, R64.reuse, 12582913 ;  /* 0x4b400001111b7423 */ /* 0x090fe80000004040 */
[----:B------:R-:W-:Y:S03]  /*8eb0*/  FADD R17, R27, -12583039 ;  /* 0xcb40007f1b117421 */ /* 0x000fe60000000000 */
[----:B------:R-:W-:Y:S01]  /*8ec0*/  MUFU.EX2 R14, R14 ;  /* 0x0000000e000e7308 */ /* 0x000fe20000000800 */
[C---:B------:R-:W-:Y:S04]  /*8ed0*/  FFMA R17, R60.reuse, -1.4426950216293334961, -R17 ;  /* 0xbfb8aa3b3c117823 */ /* 0x040fe80000000811 */
[----:B------:R-:W-:Y:S01]  /*8ee0*/  FFMA R17, R60, -1.925963033500011079e-08, R17 ;  /* 0xb2a570603c117823 */ /* 0x000fe20000000011 */
[-C--:B------:R-:W-:Y:S04]  /*8ef0*/  FFMA.SAT R19, R61, -R117.reuse, 0.5 ;  /* 0x3f0000003d137423 */ /* 0x080fe80000002875 */
[----:B------:R-:W4:Y:S01]  /*8f00*/  MUFU.EX2 R60, R39 ;  /* 0x00000027003c7308 */ /* 0x000f220000000800 */
[-C--:B------:R-:W-:Y:S04]  /*8f10*/  FFMA.RM R28, R19, R64.reuse, 12582913 ;  /* 0x4b400001131c7423 */ /* 0x080fe80000004040 */
[----:B------:R-:W-:Y:S05]  /*8f20*/  FADD R16, R28, -12583039 ;  /* 0xcb40007f1c107421 */ /* 0x000fea0000000000 */
[----:B------:R-:W-:Y:S01]  /*8f30*/  MUFU.EX2 R17, R17 ;  /* 0x0000001100117308 */ /* 0x000fe20000000800 */
[C---:B------:R-:W-:Y:S04]  /*8f40*/  FFMA R16, R61.reuse, -1.4426950216293334961, -R16 ;  /* 0xbfb8aa3b3d107823 */ /* 0x040fe80000000810 */
[----:B------:R-:W-:Y:S01]  /*8f50*/  FFMA R16, R61, -1.925963033500011079e-08, R16 ;  /* 0xb2a570603d107823 */ /* 0x000fe20000000010 */
[CC--:B------:R-:W-:Y:S04]  /*8f60*/  FFMA.SAT R19, R62.reuse, -R117.reuse, 0.5 ;  /* 0x3f0000003e137423 */ /* 0x0c0fe80000002875 */
[-C--:B-----5:R-:W-:Y:S01]  /*8f70*/  FFMA.RM R29, R19, R64.reuse, 12582913 ;  /* 0x4b400001131d7423 */ /* 0x0a0fe20000004040 */
[----:B------:R-:W-:Y:S03]  /*8f80*/  MUFU.EX2 R16, R16 ;  /* 0x0000001000107308 */ /* 0x000fe60000000800 */
[----:B------:R-:W-:Y:S04]  /*8f90*/  FADD R19, R29, -12583039 ;  /* 0xcb40007f1d137421 */ /* 0x000fe80000000000 */
[C---:B------:R-:W-:Y:S04]  /*8fa0*/  FFMA R19, R62.reuse, -1.4426950216293334961, -R19 ;  /* 0xbfb8aa3b3e137823 */ /* 0x040fe80000000813 */
[----:B------:R-:W-:Y:S01]  /*8fb0*/  FFMA R19, R62, -1.925963033500011079e-08, R19 ;  /* 0xb2a570603e137823 */ /* 0x000fe20000000013 */
[----:B-1----:R-:W-:Y:S04]  /*8fc0*/  FFMA.SAT R31, R67, -R117, 0.5 ;  /* 0x3f000000431f7423 */ /* 0x002fe80000002875 */
[----:B------:R-:W-:Y:S01]  /*8fd0*/  FFMA.RM R30, R31, R64, 12582913 ;  /* 0x4b4000011f1e7423 */ /* 0x000fe20000004040 */
[----:B------:R-:W-:Y:S01]  /*8fe0*/  SHF.L.U32 R31, R66, 0x17, RZ ;  /* 0x00000017421f7819 */ /* 0x000fe200000006ff */
[----:B------:R-:W-:Y:S02]  /*8ff0*/  MUFU.EX2 R19, R19 ;  /* 0x0000001300137308 */ /* 0x000fe40000000800 */
[----:B------:R-:W-:Y:S04]  /*9000*/  FADD R18, R30, -12583039 ;  /* 0xcb40007f1e127421 */ /* 0x000fe80000000000 */
[C---:B------:R-:W-:Y:S04]  /*9010*/  FFMA R18, R67.reuse, -1.4426950216293334961, -R18 ;  /* 0xbfb8aa3b43127823 */ /* 0x040fe80000000812 */
[----:B------:R1:W5:Y:S01]  /*9020*/  MUFU.EX2 R66, R3 ;  /* 0x0000000300427308 */ /* 0x0003620000000800 */
[----:B------:R-:W-:Y:S01]  /*9030*/  FFMA R18, R67, -1.925963033500011079e-08, R18 ;  /* 0xb2a5706043127823 */ /* 0x000fe20000000012 */
[----:B------:R-:W-:Y:S05]  /*9040*/  FFMA R35, R118, R31, 1 ;  /* 0x3f80000076237423 */ /* 0x000fea000000001f */
[----:B------:R-:W-:Y:S03]  /*9050*/  IADD3 R31, PT, PT, R35, 0x1800000, RZ ;  /* 0x01800000231f7810 */ /* 0x000fe60007ffe0ff */
[----:B------:R2:W5:Y:S01]  /*9060*/  MUFU.EX2 R67, R2 ;  /* 0x0000000200437308 */ /* 0x0005620000000800 */
[----:B-1----:R-:W-:Y:S01]  /*9070*/  FFMA R3, R69, R0, 1 ;  /* 0x3f80000045037423 */ /* 0x002fe20000000000 */
[----:B------:R-:W-:Y:S01]  /*9080*/  LOP3.LUT R0, R31, 0x7f800000, RZ, 0xc0, !PT ;  /* 0x7f8000001f007812 */ /* 0x000fe200078ec0ff */
[----:B------:R-:W-:Y:S01]  /*9090*/  FFMA R76, R119, R32, 1 ;  /* 0x3f800000774c7423 */ /* 0x000fe20000000020 */
[----:B------:R-:W-:Y:S02]  /*90a0*/  SHF.L.U32 R31, R77, 0x17, RZ ;  /* 0x000000174d1f7819 */ /* 0x000fe400000006ff */
[----:B------:R-:W-:Y:S02]  /*90b0*/  ISETP.GT.U32.AND P0, PT, R0, 0x1ffffff, PT ;  /* 0x01ffffff0000780c */ /* 0x000fe40003f04070 */
[----:B------:R-:W-:Y:S01]  /*90c0*/  SHF.L.U32 R0, R78, 0x17, RZ ;  /* 0x000000174e007819 */ /* 0x000fe200000006ff */
[----:B------:R-:W-:Y:S01]  /*90d0*/  FFMA R61, R120, R31, 1 ;  /* 0x3f800000783d7423 */ /* 0x000fe2000000001f */
[----:B------:R-:W-:Y:S01]  /*90e0*/  SHF.L.U32 R31, R79, 0x17, RZ ;  /* 0x000000174f1f7819 */ /* 0x000fe200000006ff */
[----:B------:R1:W5:Y:S01]  /*90f0*/  MUFU.EX2 R78, R4 ;  /* 0x00000004004e7308 */ /* 0x0003620000000800 */
[----:B--2---:R-:W-:Y:S01]  /*9100*/  SHF.L.U32 R2, R80, 0x17, RZ ;  /* 0x0000001750027819 */ /* 0x004fe200000006ff */
[----:B------:R-:W-:Y:S01]  /*9110*/  FFMA R124, R121, R0, 1 ;  /* 0x3f800000797c7423 */ /* 0x000fe20000000000 */
[----:B------:R-:W-:Y:S01]  /*9120*/  SHF.L.U32 R0, R82, 0x17, RZ ;  /* 0x0000001752007819 */ /* 0x000fe200000006ff */
[----:B------:R-:W-:Y:S01]  /*9130*/  FFMA R121, R122, R31, 1 ;  /* 0x3f8000007a797423 */ /* 0x000fe2000000001f */
[----:B------:R-:W-:Y:S01]  /*9140*/  SHF.L.U32 R31, R85, 0x17, RZ ;  /* 0x00000017551f7819 */ /* 0x000fe200000006ff */
[----:B------:R-:W-:Y:S01]  /*9150*/  FFMA R62, R125, R2, 1 ;  /* 0x3f8000007d3e7423 */ /* 0x000fe20000000002 */
[----:B------:R-:W-:Y:S01]  /*9160*/  SHF.L.U32 R2, R84, 0x17, RZ ;  /* 0x0000001754027819 */ /* 0x000fe200000006ff */
[----:B------:R-:W-:Y:S02]  /*9170*/  FFMA R33, R126, R33, 1 ;  /* 0x3f8000007e217423 */ /* 0x000fe40000000021 */
[----:B------:R2:W5:Y:S01]  /*9180*/  MUFU.EX2 R125, R7 ;  /* 0x00000007007d7308 */ /* 0x0005620000000800 */
[----:B------:R-:W-:Y:S01]  /*9190*/  FFMA R122, R127, R0, 1 ;  /* 0x3f8000007f7a7423 */ /* 0x000fe20000000000 */
[----:B------:R-:W-:Y:S01]  /*91a0*/  SHF.L.U32 R0, R86, 0x17, RZ ;  /* 0x0000001756007819 */ /* 0x000fe200000006ff */
        /* <DEDUP_REMOVED lines=13> */
[----:B-1----:R-:W-:Y:S01]  /*9280*/  SHF.L.U32 R4, R113, 0x17, RZ ;  /* 0x0000001771047819 */ /* 0x002fe200000006ff */
[----:B------:R-:W-:Y:S01]  /*9290*/  FFMA R42, R135, R0, 1 ;  /* 0x3f800000872a7423 */ /* 0x000fe20000000000 */
        /* <DEDUP_REMOVED lines=17> */
[----:B---3--:R-:W-:Y:S01]  /*93b0*/  FFMA R34, R52, R7, 1 ;  /* 0x3f80000034227423 */ /* 0x008fe20000000007 */
        /* <DEDUP_REMOVED lines=19> */
[----:B------:R-:W-:Y:S01]  /*94f0*/  FFMA R36, R149, R0, 1 ;  /* 0x3f80000095247423 */ /* 0x000fe20000000000 */
[----:B------:R-:W-:Y:S01]  /*9500*/  SHF.L.U32 R0, R110, 0x17, RZ ;  /* 0x000000176e007819 */ /* 0x000fe200000006ff */
[----:B------:R-:W-:Y:S01]  /*9510*/  FFMA R37, R150, R9, 1 ;  /* 0x3f80000096257423 */ /* 0x000fe20000000009 */
[----:B------:R-:W-:Y:S02]  /*9520*/  SHF.L.U32 R7, R115, 0x17, RZ ;  /* 0x0000001773077819 */ /* 0x000fe400000006ff */
        /* <DEDUP_REMOVED lines=9> */
[----:B----4-:R-:W-:Y:S01]  /*95c0*/  FFMA R82, R60, R5, 1 ;  /* 0x3f8000003c527423 */ /* 0x010fe20000000005 */
        /* <DEDUP_REMOVED lines=11> */
[----:B-----5:R-:W-:Y:S01]  /*9680*/  FFMA R48, R66, R5, 1 ;  /* 0x3f80000042307423 */ /* 0x020fe20000000005 */
        /* <DEDUP_REMOVED lines=11> */
[----:B------:R-:W1:Y:S01]  /*9740*/  MUFU.EX2 R6, R18 ;  /* 0x0000001200067308 */ /* 0x000e620000000800 */
[----:B------:R-:W-:Y:S01]  /*9750*/  FFMA R54, R90, R7, 1 ;  /* 0x3f8000005a367423 */ /* 0x000fe20000000007 */
[----:B------:R-:W-:Y:S01]  /*9760*/  SHF.L.U32 R7, R24, 0x17, RZ ;  /* 0x0000001718077819 */ /* 0x000fe200000006ff */
[----:B------:R-:W-:Y:S01]  /*9770*/  FFMA R55, R8, R9, 1 ;  /* 0x3f80000008377423 */ /* 0x000fe20000000009 */
[----:B------:R-:W-:Y:S01]  /*9780*/  FFMA R100, R11, R0, 1 ;  /* 0x3f8000000b647423 */ /* 0x000fe20000000000 */
[----:B------:R-:W-:Y:S01]  /*9790*/  SHF.L.U32 R0, R27, 0x17, RZ ;  /* 0x000000171b007819 */ /* 0x000fe200000006ff */
[----:B------:R-:W-:Y:S01]  /*97a0*/  FFMA R93, R10, R5, 1 ;  /* 0x3f8000000a5d7423 */ /* 0x000fe20000000005 */
        /* <DEDUP_REMOVED lines=9> */
[----:B------:R-:W-:Y:S01]  /*9840*/  FFMA R63, R16, R7, 1 ;  /* 0x3f800000103f7423 */ /* 0x000fe20000000007 */
[----:B------:R-:W-:Y:S02]  /*9850*/  FFMA R66, R19, R2, 1 ;  /* 0x3f80000013427423 */ /* 0x000fe40000000002 */
[----:B-1----:R-:W-:Y:S01]  /*9860*/  FFMA R65, R6, R9, 1 ;  /* 0x3f80000006417423 */ /* 0x002fe20000000009 */
[----:B------:R-:W-:Y:S06]  /*9870*/  @P0 BRA `(.L_x_130) ;  /* 0x0000000000140947 */ /* 0x000fec0003800000 */
[----:B------:R-:W-:Y:S02]  /*9880*/  MOV R101, R35 ;  /* 0x0000002300657202 */ /* 0x000fe40000000f00 */
[----:B------:R-:W-:Y:S02]  /*9890*/  MOV R102, 0x98b0 ;  /* 0x000098b000667802 */ /* 0x000fe40000000f00 */
[----:B------:R-:W-:Y:S05]  /*98a0*/  CALL.REL.NOINC `($__internal_3_$__cuda_sm20_rcp_rn_f32_slowpath) ;  /* 0x0000005400907944 */ /* 0x000fea0003c00000 */
[----:B------:R-:W-:Y:S01]  /*98b0*/  MOV R0, R64 ;  /* 0x0000004000007202 */ /* 0x000fe20000000f00 */
[----:B------:R-:W-:Y:S05]  /*98c0*/  BRA `(.L_x_131) ;  /* 0x0000000000107947 */ /* 0x000fea0003800000 */
.L_x_130:
[----:B------:R-:W1:Y:S02]  /*98d0*/  MUFU.RCP R0, R35 ;  /* 0x0000002300007308 */ /* 0x000e640000001000 */
[----:B-1----:R-:W-:Y:S04]  /*98e0*/  FFMA R2, R35, R0, -1 ;  /* 0xbf80000023027423 */ /* 0x002fe80000000000 */
[----:B------:R-:W-:Y:S04]  /*98f0*/  FADD.FTZ R5, -R2, -RZ ;  /* 0x800000ff02057221 */ /* 0x000fe80000010100 */
[----:B------:R-:W-:Y:S07]  /*9900*/  FFMA R0, R0, R5, R0 ;  /* 0x0000000500007223 */ /* 0x000fee0000000000 */
.L_x_131:
[----:B------:R-:W-:Y:S05]  /*9910*/  BSYNC.RECONVERGENT B1 ;  /* 0x0000000000017941 */ /* 0x000fea0003800200 */
.L_x_129:
[----:B------:R-:W-:Y:S01]  /*9920*/  VIADD R2, R3, 0x1800000 ;  /* 0x0180000003027836 */ /* 0x000fe20000000000 */
[----:B------:R-:W-:Y:S04]  /*9930*/  BSSY.RECONVERGENT B1, `(.L_x_132) ;  /* 0x000000e000017945 */ /* 0x000fe80003800200 */
[----:B------:R-:W-:Y:S04]  /*9940*/  LOP3.LUT R2, R2, 0x7f800000, RZ, 0xc0, !PT ;  /* 0x7f80000002027812 */ /* 0x000fe800078ec0ff */
[----:B------:R-:W-:Y:S11]  /*9950*/  ISETP.GT.U32.AND P0, PT, R2, 0x1ffffff, PT ;  /* 0x01ffffff0200780c */ /* 0x000ff60003f04070 */
[----:B------:R-:W-:Y:S02]  /*9960*/  @!UPT UIADD3 URZ, UPT, UPT, URZ, URZ, URZ ;  /* 0x000000fffffff290 */ /* 0x000fe4000fffe0ff */
[----:B------:R-:W-:Y:S05]  /*9970*/  @P0 BRA `(.L_x_133) ;  /* 0x0000000000140947 */ /* 0x000fea0003800000 */
[----:B------:R-:W-:Y:S02]  /*9980*/  MOV R101, R3 ;  /* 0x0000000300657202 */ /* 0x000fe40000000f00 */
[----:B------:R-:W-:Y:S02]  /*9990*/  MOV R102, 0x99b0 ;  /* 0x000099b000667802 */ /* 0x000fe40000000f00 */
[----:B------:R-:W-:Y:S05]  /*99a0*/  CALL.REL.NOINC `($__internal_3_$__cuda_sm20_rcp_rn_f32_slowpath) ;  /* 0x0000005400507944 */ /* 0x000fea0003c00000 */
[----:B------:R-:W-:Y:S01]  /*99b0*/  MOV R2, R64 ;  /* 0x0000004000027202 */ /* 0x000fe20000000f00 */
[----:B------:R-:W-:Y:S05]  /*99c0*/  BRA `(.L_x_134) ;  /* 0x0000000000107947 */ /* 0x000fea0003800000 */
.L_x_133:
[----:B------:R-:W1:Y:S02]  /*99d0*/  MUFU.RCP R2, R3 ;  /* 0x0000000300027308 */ /* 0x000e640000001000 */
[----:B-1----:R-:W-:Y:S04]  /*99e0*/  FFMA R4, R3, R2, -1 ;  /* 0xbf80000003047423 */ /* 0x002fe80000000002 */
[----:B------:R-:W-:Y:S04]  /*99f0*/  FADD.FTZ R5, -R4, -RZ ;  /* 0x800000ff04057221 */ /* 0x000fe80000010100 */
[----:B------:R-:W-:Y:S07]  /*9a00*/  FFMA R2, R2, R5, R2 ;  /* 0x0000000502027223 */ /* 0x000fee0000000002 */
.L_x_134:
[----:B------:R-:W-:Y:S05]  /*9a10*/  BSYNC.RECONVERGENT B1 ;  /* 0x0000000000017941 */ /* 0x000fea0003800200 */
.L_x_132:
        /* <DEDUP_REMOVED lines=11> */
.L_x_136:
[----:B------:R-:W1:Y:S02]  /*9ad0*/  MUFU.RCP R3, R76 ;  /* 0x0000004c00037308 */ /* 0x000e640000001000 */
[----:B-1----:R-:W-:Y:S04]  /*9ae0*/  FFMA R4, R76, R3, -1 ;  /* 0xbf8000004c047423 */ /* 0x002fe80000000003 */
[----:B------:R-:W-:Y:S04]  /*9af0*/  FADD.FTZ R4, -R4, -RZ ;  /* 0x800000ff04047221 */ /* 0x000fe80000010100 */
[----:B------:R-:W-:Y:S07]  /*9b00*/  FFMA R3, R3, R4, R3 ;  /* 0x0000000403037223 */ /* 0x000fee0000000003 */
.L_x_137:
[----:B------:R-:W-:Y:S05]  /*9b10*/  BSYNC.RECONVERGENT B1 ;  /* 0x0000000000017941 */ /* 0x000fea0003800200 */
.L_x_135:
        /* <DEDUP_REMOVED lines=11> */
.L_x_139:
[----:B------:R-:W1:Y:S02]  /*9bd0*/  MUFU.RCP R4, R61 ;  /* 0x0000003d00047308 */ /* 0x000e640000001000 */
[----:B-1----:R-:W-:Y:S04]  /*9be0*/  FFMA R5, R61, R4, -1 ;  /* 0xbf8000003d057423 */ /* 0x002fe80000000004 */
[----:B------:R-:W-:Y:S04]  /*9bf0*/  FADD.FTZ R5, -R5, -RZ ;  /* 0x800000ff05057221 */ /* 0x000fe80000010100 */
[----:B------:R-:W-:Y:S07]  /*9c00*/  FFMA R4, R4, R5, R4 ;  /* 0x0000000504047223 */ /* 0x000fee0000000004 */
.L_x_140:
[----:B------:R-:W-:Y:S05]  /*9c10*/  BSYNC.RECONVERGENT B1 ;  /* 0x0000000000017941 */ /* 0x000fea0003800200 */
.L_x_138:
        /* <DEDUP_REMOVED lines=11> */
.L_x_142:
[----:B------:R-:W1:Y:S02]  /*9cd0*/  MUFU.RCP R5, R124 ;  /* 0x0000007c00057308 */ /* 0x000e640000001000 */
[----:B-1----:R-:W-:Y:S04]  /*9ce0*/  FFMA R6, R124, R5, -1 ;  /* 0xbf8000007c067423 */ /* 0x002fe80000000005 */
[----:B------:R-:W-:Y:S04]  /*9cf0*/  FADD.FTZ R6, -R6, -RZ ;  /* 0x800000ff06067221 */ /* 0x000fe80000010100 */
[----:B------:R-:W-:Y:S07]  /*9d00*/  FFMA R5, R5, R6, R5 ;  /* 0x0000000605057223 */ /* 0x000fee0000000005 */
.L_x_143:
[----:B------:R-:W-:Y:S05]  /*9d10*/  BSYNC.RECONVERGENT B1 ;  /* 0x0000000000017941 */ /* 0x000fea0003800200 */
.L_x_141:
        /* <DEDUP_REMOVED lines=11> */
.L_x_145:
[----:B------:R-:W1:Y:S02]  /*9dd0*/  MUFU.RCP R6, R121 ;  /* 0x0000007900067308 */ /* 0x000e640000001000 */
[----:B-1----:R-:W-:Y:S04]  /*9de0*/  FFMA R7, R121, R6, -1 ;  /* 0xbf80000079077423 */ /* 0x002fe80000000006 */
[----:B------:R-:W-:Y:S04]  /*9df0*/  FADD.FTZ R7, -R7, -RZ ;  /* 0x800000ff07077221 */ /* 0x000fe80000010100 */
[----:B------:R-:W-:Y:S07]  /*9e00*/  FFMA R6, R6, R7, R6 ;  /* 0x0000000706067223 */ /* 0x000fee0000000006 */
.L_x_146:
[----:B------:R-:W-:Y:S05]  /*9e10*/  BSYNC.RECONVERGENT B1 ;  /* 0x0000000000017941 */ /* 0x000fea0003800200 */
.L_x_144:
        /* <DEDUP_REMOVED lines=11> */
.L_x_148:
[----:B------:R-:W1:Y:S02]  /*9ed0*/  MUFU.RCP R7, R62 ;  /* 0x0000003e00077308 */ /* 0x000e640000001000 */
[----:B-1----:R-:W-:Y:S04]  /*9ee0*/  FFMA R8, R62, R7, -1 ;  /* 0xbf8000003e087423 */ /* 0x002fe80000000007 */
[----:B------:R-:W-:Y:S04]  /*9ef0*/  FADD.FTZ R8, -R8, -RZ ;  /* 0x800000ff08087221 */ /* 0x000fe80000010100 */
[----:B------:R-:W-:Y:S07]  /*9f00*/  FFMA R7, R7, R8, R7 ;  /* 0x0000000807077223 */ /* 0x000fee0000000007 */
.L_x_149:
[----:B------:R-:W-:Y:S05]  /*9f10*/  BSYNC.RECONVERGENT B1 ;  /* 0x0000000000017941 */ /* 0x000fea0003800200 */
.L_x_147:
        /* <DEDUP_REMOVED lines=11> */
.L_x_151:
[----:B------:R-:W1:Y:S02]  /*9fd0*/  MUFU.RCP R8, R33 ;  /* 0x0000002100087308 */ /* 0x000e640000001000 */
[----:B-1----:R-:W-:Y:S04]  /*9fe0*/  FFMA R9, R33, R8, -1 ;  /* 0xbf80000021097423 */ /* 0x002fe80000000008 */
[----:B------:R-:W-:Y:S04]  /*9ff0*/  FADD.FTZ R9, -R9, -RZ ;  /* 0x800000ff09097221 */ /* 0x000fe80000010100 */
[----:B------:R-:W-:Y:S07]  /*a000*/  FFMA R8, R8, R9, R8 ;  /* 0x0000000908087223 */ /* 0x000fee0000000008 */
.L_x_152:
[----:B------:R-:W-:Y:S05]  /*a010*/  BSYNC.RECONVERGENT B1 ;  /* 0x0000000000017941 */ /* 0x000fea0003800200 */
.L_x_150:
        /* <DEDUP_REMOVED lines=11> */
.L_x_154:
[----:B------:R-:W1:Y:S02]  /*a0d0*/  MUFU.RCP R9, R122 ;  /* 0x0000007a00097308 */ /* 0x000e640000001000 */
[----:B-1----:R-:W-:Y:S04]  /*a0e0*/  FFMA R10, R122, R9, -1 ;  /* 0xbf8000007a0a7423 */ /* 0x002fe80000000009 */
[----:B------:R-:W-:Y:S04]  /*a0f0*/  FADD.FTZ R10, -R10, -RZ ;  /* 0x800000ff0a0a7221 */ /* 0x000fe80000010100 */
[----:B------:R-:W-:Y:S07]  /*a100*/  FFMA R9, R9, R10, R9 ;  /* 0x0000000a09097223 */ /* 0x000fee0000000009 */
.L_x_155:
[----:B------:R-:W-:Y:S05]  /*a110*/  BSYNC.RECONVERGENT B1 ;  /* 0x0000000000017941 */ /* 0x000fea0003800200 */
.L_x_153:
        /* <DEDUP_REMOVED lines=11> */
.L_x_157:
[----:B------:R-:W1:Y:S02]  /*a1d0*/  MUFU.RCP R10, R119 ;  /* 0x00000077000a7308 */ /* 0x000e640000001000 */
[----:B-1----:R-:W-:Y:S04]  /*a1e0*/  FFMA R11, R119, R10, -1 ;  /* 0xbf800000770b7423 */ /* 0x002fe8000000000a */
[----:B------:R-:W-:Y:S04]  /*a1f0*/  FADD.FTZ R11, -R11, -RZ ;  /* 0x800000ff0b0b7221 */ /* 0x000fe80000010100 */
[----:B------:R-:W-:Y:S07]  /*a200*/  FFMA R10, R10, R11, R10 ;  /* 0x0000000b0a0a7223 */ /* 0x000fee000000000a */
.L_x_158:
[----:B------:R-:W-:Y:S05]  /*a210*/  BSYNC.RECONVERGENT B1 ;  /* 0x0000000000017941 */ /* 0x000fea0003800200 */
.L_x_156:
        /* <DEDUP_REMOVED lines=11> */
.L_x_160:
[----:B------:R-:W1:Y:S02]  /*a2d0*/  MUFU.RCP R11, R58 ;  /* 0x0000003a000b7308 */ /* 0x000e640000001000 */
[----:B-1----:R-:W-:Y:S04]  /*a2e0*/  FFMA R12, R58, R11, -1 ;  /* 0xbf8000003a0c7423 */ /* 0x002fe8000000000b */
[----:B------:R-:W-:Y:S04]  /*a2f0*/  FADD.FTZ R12, -R12, -RZ ;  /* 0x800000ff0c0c7221 */ /* 0x000fe80000010100 */
[----:B------:R-:W-:Y:S07]  /*a300*/  FFMA R11, R11, R12, R11 ;  /* 0x0000000c0b0b7223 */ /* 0x000fee000000000b */
.L_x_161:
[----:B------:R-:W-:Y:S05]  /*a310*/  BSYNC.RECONVERGENT B1 ;  /* 0x0000000000017941 */ /* 0x000fea0003800200 */
.L_x_159:
        /* <DEDUP_REMOVED lines=11> */
.L_x_163:
[----:B------:R-:W1:Y:S02]  /*a3d0*/  MUFU.RCP R12, R57 ;  /* 0x00000039000c7308 */ /* 0x000e640000001000 */
[----:B-1----:R-:W-:Y:S04]  /*a3e0*/  FFMA R13, R57, R12, -1 ;  /* 0xbf800000390d7423 */ /* 0x002fe8000000000c */
[----:B------:R-:W-:Y:S04]  /*a3f0*/  FADD.FTZ R13, -R13, -RZ ;  /* 0x800000ff0d0d7221 */ /* 0x000fe80000010100 */
[----:B------:R-:W-:Y:S07]  /*a400*/  FFMA R12, R12, R13, R12 ;  /* 0x0000000d0c0c7223 */ /* 0x000fee000000000c */
.L_x_164:
[----:B------:R-:W-:Y:S05]  /*a410*/  BSYNC.RECONVERGENT B1 ;  /* 0x0000000000017941 */ /* 0x000fea0003800200 */
.L_x_162:
        /* <DEDUP_REMOVED lines=11> */
.L_x_166:
[----:B------:R-:W1:Y:S02]  /*a4d0*/  MUFU.RCP R13, R118 ;  /* 0x00000076000d7308 */ /* 0x000e640000001000 */
[----:B-1----:R-:W-:Y:S04]  /*a4e0*/  FFMA R14, R118, R13, -1 ;  /* 0xbf800000760e7423 */ /* 0x002fe8000000000d */
[----:B------:R-:W-:Y:S04]  /*a4f0*/  FADD.FTZ R14, -R14, -RZ ;  /* 0x800000ff0e0e7221 */ /* 0x000fe80000010100 */
[----:B------:R-:W-:Y:S07]  /*a500*/  FFMA R13, R13, R14, R13 ;  /* 0x0000000e0d0d7223 */ /* 0x000fee000000000d */
.L_x_167:
[----:B------:R-:W-:Y:S05]  /*a510*/  BSYNC.RECONVERGENT B1 ;  /* 0x0000000000017941 */ /* 0x000fea0003800200 */
.L_x_165:
        /* <DEDUP_REMOVED lines=11> */
.L_x_169:
[----:B------:R-:W1:Y:S02]  /*a5d0*/  MUFU.RCP R14, R117 ;  /* 0x00000075000e7308 */ /* 0x000e640000001000 */
[----:B-1----:R-:W-:Y:S04]  /*a5e0*/  FFMA R15, R117, R14, -1 ;  /* 0xbf800000750f7423 */ /* 0x002fe8000000000e */
[----:B------:R-:W-:Y:S04]  /*a5f0*/  FADD.FTZ R15, -R15, -RZ ;  /* 0x800000ff0f0f7221 */ /* 0x000fe80000010100 */
[----:B------:R-:W-:Y:S07]  /*a600*/  FFMA R14, R14, R15, R14 ;  /* 0x0000000f0e0e7223 */ /* 0x000fee000000000e */
.L_x_170:
[----:B------:R-:W-:Y:S05]  /*a610*/  BSYNC.RECONVERGENT B1 ;  /* 0x0000000000017941 */ /* 0x000fea0003800200 */
.L_x_168:
        /* <DEDUP_REMOVED lines=11> */
.L_x_172:
[----:B------:R-:W1:Y:S02]  /*a6d0*/  MUFU.RCP R15, R88 ;  /* 0x00000058000f7308 */ /* 0x000e640000001000 */
[----:B-1----:R-:W-:Y:S04]  /*a6e0*/  FFMA R16, R88, R15, -1 ;  /* 0xbf80000058107423 */ /* 0x002fe8000000000f */
[----:B------:R-:W-:Y:S04]  /*a6f0*/  FADD.FTZ R16, -R16, -RZ ;  /* 0x800000ff10107221 */ /* 0x000fe80000010100 */
[----:B------:R-:W-:Y:S07]  /*a700*/  FFMA R15, R15, R16, R15 ;  /* 0x000000100f0f7223 */ /* 0x000fee000000000f */
.L_x_173:
[----:B------:R-:W-:Y:S05]  /*a710*/  BSYNC.RECONVERGENT B1 ;  /* 0x0000000000017941 */ /* 0x000fea0003800200 */
.L_x_171:
        /* <DEDUP_REMOVED lines=11> */
.L_x_175:
[----:B------:R-:W1:Y:S02]  /*a7d0*/  MUFU.RCP R16, R91 ;  /* 0x0000005b00107308 */ /* 0x000e640000001000 */
[----:B-1----:R-:W-:Y:S04]  /*a7e0*/  FFMA R17, R91, R16, -1 ;  /* 0xbf8000005b117423 */ /* 0x002fe80000000010 */
[----:B------:R-:W-:Y:S04]  /*a7f0*/  FADD.FTZ R17, -R17, -RZ ;  /* 0x800000ff11117221 */ /* 0x000fe80000010100 */
[----:B------:R-:W-:Y:S07]  /*a800*/  FFMA R16, R16, R17, R16 ;  /* 0x0000001110107223 */ /* 0x000fee0000000010 */
.L_x_176:
[----:B------:R-:W-:Y:S05]  /*a810*/  BSYNC.RECONVERGENT B1 ;  /* 0x0000000000017941 */ /* 0x000fea0003800200 */
.L_x_174:
        /* <DEDUP_REMOVED lines=11> */
.L_x_178:
[----:B------:R-:W1:Y:S02]  /*a8d0*/  MUFU.RCP R17, R42 ;  /* 0x0000002a00117308 */ /* 0x000e640000001000 */
[----:B-1----:R-:W-:Y:S04]  /*a8e0*/  FFMA R18, R42, R17, -1 ;  /* 0xbf8000002a127423 */ /* 0x002fe80000000011 */
[----:B------:R-:W-:Y:S04]  /*a8f0*/  FADD.FTZ R18, -R18, -RZ ;  /* 0x800000ff12127221 */ /* 0x000fe80000010100 */
[----:B------:R-:W-:Y:S07]  /*a900*/  FFMA R17, R17, R18, R17 ;  /* 0x0000001211117223 */ /* 0x000fee0000000011 */
.L_x_179:
[----:B------:R-:W-:Y:S05]  /*a910*/  BSYNC.RECONVERGENT B1 ;  /* 0x0000000000017941 */ /* 0x000fea0003800200 */
.L_x_177:
        /* <DEDUP_REMOVED lines=11> */
.L_x_181:
[----:B------:R-:W1:Y:S02]  /*a9d0*/  MUFU.RCP R18, R53 ;  /* 0x0000003500127308 */ /* 0x000e640000001000 */
[----:B-1----:R-:W-:Y:S04]  /*a9e0*/  FFMA R19, R53, R18, -1 ;  /* 0xbf80000035137423 */ /* 0x002fe80000000012 */
[----:B------:R-:W-:Y:S04]  /*a9f0*/  FADD.FTZ R19, -R19, -RZ ;  /* 0x800000ff13137221 */ /* 0x000fe80000010100 */
[----:B------:R-:W-:Y:S07]  /*aa00*/  FFMA R18, R18, R19, R18 ;  /* 0x0000001312127223 */ /* 0x000fee0000000012 */
.L_x_182:
[----:B------:R-:W-:Y:S05]  /*aa10*/  BSYNC.RECONVERGENT B1 ;  /* 0x0000000000017941 */ /* 0x000fea0003800200 */
.L_x_180:
        /* <DEDUP_REMOVED lines=11> */
.L_x_184:
[----:B------:R-:W1:Y:S02]  /*aad0*/  MUFU.RCP R19, R120 ;  /* 0x0000007800137308 */ /* 0x000e640000001000 */
[----:B-1----:R-:W-:Y:S04]  /*aae0*/  FFMA R20, R120, R19, -1 ;  /* 0xbf80000078147423 */ /* 0x002fe80000000013 */
[----:B------:R-:W-:Y:S04]  /*aaf0*/  FADD.FTZ R20, -R20, -RZ ;  /* 0x800000ff14147221 */ /* 0x000fe80000010100 */
[----:B------:R-:W-:Y:S07]  /*ab00*/  FFMA R19, R19, R20, R19 ;  /* 0x0000001413137223 */ /* 0x000fee0000000013 */
.L_x_185:
[----:B------:R-:W-:Y:S05]  /*ab10*/  BSYNC.RECONVERGENT B1 ;  /* 0x0000000000017941 */ /* 0x000fea0003800200 */
.L_x_183:
        /* <DEDUP_REMOVED lines=11> */
.L_x_187:
[----:B------:R-:W1:Y:S02]  /*abd0*/  MUFU.RCP R20, R89 ;  /* 0x0000005900147308 */ /* 0x000e640000001000 */
[----:B-1----:R-:W-:Y:S04]  /*abe0*/  FFMA R21, R89, R20, -1 ;  /* 0xbf80000059157423 */ /* 0x002fe80000000014 */
[----:B------:R-:W-:Y:S04]  /*abf0*/  FADD.FTZ R21, -R21, -RZ ;  /* 0x800000ff15157221 */ /* 0x000fe80000010100 */
[----:B------:R-:W-:Y:S07]  /*ac00*/  FFMA R20, R20, R21, R20 ;  /* 0x0000001514147223 */ /* 0x000fee0000000014 */
.L_x_188:
[----:B------:R-:W-:Y:S05]  /*ac10*/  BSYNC.RECONVERGENT B1 ;  /* 0x0000000000017941 */ /* 0x000fea0003800200 */
.L_x_186:
        /* <DEDUP_REMOVED lines=11> */
.L_x_190:
[----:B------:R-:W1:Y:S02]  /*acd0*/  MUFU.RCP R21, R38 ;  /* 0x0000002600157308 */ /* 0x000e640000001000 */
[----:B-1----:R-:W-:Y:S04]  /*ace0*/  FFMA R22, R38, R21, -1 ;  /* 0xbf80000026167423 */ /* 0x002fe80000000015 */
[----:B------:R-:W-:Y:S04]  /*acf0*/  FADD.FTZ R22, -R22, -RZ ;  /* 0x800000ff16167221 */ /* 0x000fe80000010100 */
[----:B------:R-:W-:Y:S07]  /*ad00*/  FFMA R21, R21, R22, R21 ;  /* 0x0000001615157223 */ /* 0x000fee0000000015 */
.L_x_191:
[----:B------:R-:W-:Y:S05]  /*ad10*/  BSYNC.RECONVERGENT B1 ;  /* 0x0000000000017941 */ /* 0x000fea0003800200 */
.L_x_189:
        /* <DEDUP_REMOVED lines=11> */
.L_x_193:
[----:B------:R-:W1:Y:S02]  /*add0*/  MUFU.RCP R22, R31 ;  /* 0x0000001f00167308 */ /* 0x000e640000001000 */
[----:B-1----:R-:W-:Y:S04]  /*ade0*/  FFMA R23, R31, R22, -1 ;  /* 0xbf8000001f177423 */ /* 0x002fe80000000016 */
[----:B------:R-:W-:Y:S04]  /*adf0*/  FADD.FTZ R23, -R23, -RZ ;  /* 0x800000ff17177221 */ /* 0x000fe80000010100 */
[----:B------:R-:W-:Y:S07]  /*ae00*/  FFMA R22, R22, R23, R22 ;  /* 0x0000001716167223 */ /* 0x000fee0000000016 */
.L_x_194:
[----:B------:R-:W-:Y:S05]  /*ae10*/  BSYNC.RECONVERGENT B1 ;  /* 0x0000000000017941 */ /* 0x000fea0003800200 */
.L_x_192:
        /* <DEDUP_REMOVED lines=11> */
.L_x_196:
[----:B------:R-:W1:Y:S02]  /*aed0*/  MUFU.RCP R23, R98 ;  /* 0x0000006200177308 */ /* 0x000e640000001000 */
[----:B-1----:R-:W-:Y:S04]  /*aee0*/  FFMA R24, R98, R23, -1 ;  /* 0xbf80000062187423 */ /* 0x002fe80000000017 */
[----:B------:R-:W-:Y:S04]  /*aef0*/  FADD.FTZ R24, -R24, -RZ ;  /* 0x800000ff18187221 */ /* 0x000fe80000010100 */
[----:B------:R-:W-:Y:S07]  /*af00*/  FFMA R23, R23, R24, R23 ;  /* 0x0000001817177223 */ /* 0x000fee0000000017 */
.L_x_197:
[----:B------:R-:W-:Y:S05]  /*af10*/  BSYNC.RECONVERGENT B1 ;  /* 0x0000000000017941 */ /* 0x000fea0003800200 */
.L_x_195:
        /* <DEDUP_REMOVED lines=11> */
.L_x_199:
[----:B------:R-:W1:Y:S02]  /*afd0*/  MUFU.RCP R24, R87 ;  /* 0x0000005700187308 */ /* 0x000e640000001000 */
[----:B-1----:R-:W-:Y:S04]  /*afe0*/  FFMA R25, R87, R24, -1 ;  /* 0xbf80000057197423 */ /* 0x002fe80000000018 */
[----:B------:R-:W-:Y:S04]  /*aff0*/  FADD.FTZ R25, -R25, -RZ ;  /* 0x800000ff19197221 */ /* 0x000fe80000010100 */
[----:B------:R-:W-:Y:S07]  /*b000*/  FFMA R24, R24, R25, R24 ;  /* 0x0000001918187223 */ /* 0x000fee0000000018 */
.L_x_200:
[----:B------:R-:W-:Y:S05]  /*b010*/  BSYNC.RECONVERGENT B1 ;  /* 0x0000000000017941 */ /* 0x000fea0003800200 */
.L_x_198:
        /* <DEDUP_REMOVED lines=11> */
.L_x_202:
[----:B------:R-:W1:Y:S02]  /*b0d0*/  MUFU.RCP R25, R34 ;  /* 0x0000002200197308 */ /* 0x000e640000001000 */
[----:B-1----:R-:W-:Y:S04]  /*b0e0*/  FFMA R26, R34, R25, -1 ;  /* 0xbf800000221a7423 */ /* 0x002fe80000000019 */
[----:B------:R-:W-:Y:S04]  /*b0f0*/  FADD.FTZ R26, -R26, -RZ ;  /* 0x800000ff1a1a7221 */ /* 0x000fe80000010100 */
[----:B------:R-:W-:Y:S07]  /*b100*/  FFMA R25, R25, R26, R25 ;  /* 0x0000001a19197223 */ /* 0x000fee0000000019 */
.L_x_203:
[----:B------:R-:W-:Y:S05]  /*b110*/  BSYNC.RECONVERGENT B1 ;  /* 0x0000000000017941 */ /* 0x000fea0003800200 */
.L_x_201:
        /* <DEDUP_REMOVED lines=11> */
.L_x_205:
[----:B------:R-:W1:Y:S02]  /*b1d0*/  MUFU.RCP R26, R43 ;  /* 0x0000002b001a7308 */ /* 0x000e640000001000 */
[----:B-1----:R-:W-:Y:S04]  /*b1e0*/  FFMA R27, R43, R26, -1 ;  /* 0xbf8000002b1b7423 */ /* 0x002fe8000000001a */
[----:B------:R-:W-:Y:S04]  /*b1f0*/  FADD.FTZ R27, -R27, -RZ ;  /* 0x800000ff1b1b7221 */ /* 0x000fe80000010100 */
[----:B------:R-:W-:Y:S07]  /*b200*/  FFMA R26, R26, R27, R26 ;  /* 0x0000001b1a1a7223 */ /* 0x000fee000000001a */
.L_x_206:
[----:B------:R-:W-:Y:S05]  /*b210*/  BSYNC.RECONVERGENT B1 ;  /* 0x0000000000017941 */ /* 0x000fea0003800200 */
.L_x_204:
        /* <DEDUP_REMOVED lines=11> */
.L_x_208:
[----:B------:R-:W1:Y:S02]  /*b2d0*/  MUFU.RCP R27, R86 ;  /* 0x00000056001b7308 */ /* 0x000e640000001000 */
[----:B-1----:R-:W-:Y:S04]  /*b2e0*/  FFMA R28, R86, R27, -1 ;  /* 0xbf800000561c7423 */ /* 0x002fe8000000001b */
[----:B------:R-:W-:Y:S04]  /*b2f0*/  FADD.FTZ R28, -R28, -RZ ;  /* 0x800000ff1c1c7221 */ /* 0x000fe80000010100 */
[----:B------:R-:W-:Y:S07]  /*b300*/  FFMA R27, R27, R28, R27 ;  /* 0x0000001c1b1b7223 */ /* 0x000fee000000001b */
.L_x_209:
[----:B------:R-:W-:Y:S05]  /*b310*/  BSYNC.RECONVERGENT B1 ;  /* 0x0000000000017941 */ /* 0x000fea0003800200 */
.L_x_207:
        /* <DEDUP_REMOVED lines=11> */
.L_x_211:
[----:B------:R-:W1:Y:S02]  /*b3d0*/  MUFU.RCP R28, R85 ;  /* 0x00000055001c7308 */ /* 0x000e640000001000 */
[----:B-1----:R-:W-:Y:S04]  /*b3e0*/  FFMA R29, R85, R28, -1 ;  /* 0xbf800000551d7423 */ /* 0x002fe8000000001c */
[----:B------:R-:W-:Y:S04]  /*b3f0*/  FADD.FTZ R29, -R29, -RZ ;  /* 0x800000ff1d1d7221 */ /* 0x000fe80000010100 */
[----:B------:R-:W-:Y:S07]  /*b400*/  FFMA R28, R28, R29, R28 ;  /* 0x0000001d1c1c7223 */ /* 0x000fee000000001c */
.L_x_212:
[----:B------:R-:W-:Y:S05]  /*b410*/  BSYNC.RECONVERGENT B1 ;  /* 0x0000000000017941 */ /* 0x000fea0003800200 */
.L_x_210:
        /* <DEDUP_REMOVED lines=11> */
.L_x_214:
[----:B------:R-:W1:Y:S02]  /*b4d0*/  MUFU.RCP R29, R84 ;  /* 0x00000054001d7308 */ /* 0x000e640000001000 */
[----:B-1----:R-:W-:Y:S04]  /*b4e0*/  FFMA R30, R84, R29, -1 ;  /* 0xbf800000541e7423 */ /* 0x002fe8000000001d */
[----:B------:R-:W-:Y:S04]  /*b4f0*/  FADD.FTZ R30, -R30, -RZ ;  /* 0x800000ff1e1e7221 */ /* 0x000fe80000010100 */
[----:B------:R-:W-:Y:S07]  /*b500*/  FFMA R29, R29, R30, R29 ;  /* 0x0000001e1d1d7223 */ /* 0x000fee000000001d */
.L_x_215:
[----:B------:R-:W-:Y:S05]  /*b510*/  BSYNC.RECONVERGENT B1 ;  /* 0x0000000000017941 */ /* 0x000fea0003800200 */
.L_x_213:
        /* <DEDUP_REMOVED lines=11> */
.L_x_217:
[----:B------:R-:W1:Y:S02]  /*b5d0*/  MUFU.RCP R30, R83 ;  /* 0x00000053001e7308 */ /* 0x000e640000001000 */
[----:B-1----:R-:W-:Y:S04]  /*b5e0*/  FFMA R31, R83, R30, -1 ;  /* 0xbf800000531f7423 */ /* 0x002fe8000000001e */
[----:B------:R-:W-:Y:S04]  /*b5f0*/  FADD.FTZ R31, -R31, -RZ ;  /* 0x800000ff1f1f7221 */ /* 0x000fe80000010100 */
[----:B------:R-:W-:Y:S07]  /*b600*/  FFMA R30, R30, R31, R30 ;  /* 0x0000001f1e1e7223 */ /* 0x000fee000000001e */
.L_x_218:
[----:B------:R-:W-:Y:S05]  /*b610*/  BSYNC.RECONVERGENT B1 ;  /* 0x0000000000017941 */ /* 0x000fea0003800200 */
.L_x_216:
        /* <DEDUP_REMOVED lines=11> */
.L_x_220:
[----:B------:R-:W1:Y:S02]  /*b6d0*/  MUFU.RCP R31, R32 ;  /* 0x00000020001f7308 */ /* 0x000e640000001000 */
[----:B-1----:R-:W-:Y:S04]  /*b6e0*/  FFMA R33, R32, R31, -1 ;  /* 0xbf80000020217423 */ /* 0x002fe8000000001f */
[----:B------:R-:W-:Y:S04]  /*b6f0*/  FADD.FTZ R34, -R33, -RZ ;  /* 0x800000ff21227221 */ /* 0x000fe80000010100 */
[----:B------:R-:W-:Y:S07]  /*b700*/  FFMA R31, R31, R34, R31 ;  /* 0x000000221f1f7223 */ /* 0x000fee000000001f */
.L_x_221:
[----:B------:R-:W-:Y:S05]  /*b710*/  BSYNC.RECONVERGENT B1 ;  /* 0x0000000000017941 */ /* 0x000fea0003800200 */
.L_x_219:
        /* <DEDUP_REMOVED lines=11> */
.L_x_223:
[----:B------:R-:W1:Y:S02]  /*b7d0*/  MUFU.RCP R32, R39 ;  /* 0x0000002700207308 */ /* 0x000e640000001000 */
[----:B-1----:R-:W-:Y:S04]  /*b7e0*/  FFMA R33, R39, R32, -1 ;  /* 0xbf80000027217423 */ /* 0x002fe80000000020 */
[----:B------:R-:W-:Y:S04]  /*b7f0*/  FADD.FTZ R33, -R33, -RZ ;  /* 0x800000ff21217221 */ /* 0x000fe80000010100 */
[----:B------:R-:W-:Y:S07]  /*b800*/  FFMA R32, R32, R33, R32 ;  /* 0x0000002120207223 */ /* 0x000fee0000000020 */
.L_x_224:
[----:B------:R-:W-:Y:S05]  /*b810*/  BSYNC.RECONVERGENT B1 ;  /* 0x0000000000017941 */ /* 0x000fea0003800200 */
.L_x_222:
        /* <DEDUP_REMOVED lines=11> */
.L_x_226:
[----:B------:R-:W1:Y:S02]  /*b8d0*/  MUFU.RCP R33, R96 ;  /* 0x0000006000217308 */ /* 0x000e640000001000 */
[----:B-1----:R-:W-:Y:S04]  /*b8e0*/  FFMA R34, R96, R33, -1 ;  /* 0xbf80000060227423 */ /* 0x002fe80000000021 */
[----:B------:R-:W-:Y:S04]  /*b8f0*/  FADD.FTZ R34, -R34, -RZ ;  /* 0x800000ff22227221 */ /* 0x000fe80000010100 */
[----:B------:R-:W-:Y:S07]  /*b900*/  FFMA R33, R33, R34, R33 ;  /* 0x0000002221217223 */ /* 0x000fee0000000021 */
.L_x_227:
[----:B------:R-:W-:Y:S05]  /*b910*/  BSYNC.RECONVERGENT B1 ;  /* 0x0000000000017941 */ /* 0x000fea0003800200 */
.L_x_225:
        /* <DEDUP_REMOVED lines=11> */
.L_x_229:
[----:B------:R-:W1:Y:S02]  /*b9d0*/  MUFU.RCP R34, R81 ;  /* 0x0000005100227308 */ /* 0x000e640000001000 */
[----:B-1----:R-:W-:Y:S04]  /*b9e0*/  FFMA R35, R81, R34, -1 ;  /* 0xbf80000051237423 */ /* 0x002fe80000000022 */
[----:B------:R-:W-:Y:S04]  /*b9f0*/  FADD.FTZ R35, -R35, -RZ ;  /* 0x800000ff23237221 */ /* 0x000fe80000010100 */
[----:B------:R-:W-:Y:S07]  /*ba00*/  FFMA R34, R34, R35, R34 ;  /* 0x0000002322227223 */ /* 0x000fee0000000022 */
.L_x_230:
[----:B------:R-:W-:Y:S05]  /*ba10*/  BSYNC.RECONVERGENT B1 ;  /* 0x0000000000017941 */ /* 0x000fea0003800200 */
.L_x_228:
        /* <DEDUP_REMOVED lines=11> */
.L_x_232:
[----:B------:R-:W1:Y:S02]  /*bad0*/  MUFU.RCP R35, R36 ;  /* 0x0000002400237308 */ /* 0x000e640000001000 */
[----:B-1----:R-:W-:Y:S04]  /*bae0*/  FFMA R38, R36, R35, -1 ;  /* 0xbf80000024267423 */ /* 0x002fe80000000023 */
[----:B------:R-:W-:Y:S04]  /*baf0*/  FADD.FTZ R38, -R38, -RZ ;  /* 0x800000ff26267221 */ /* 0x000fe80000010100 */
[----:B------:R-:W-:Y:S07]  /*bb00*/  FFMA R35, R35, R38, R35 ;  /* 0x0000002623237223 */ /* 0x000fee0000000023 */
.L_x_233:
[----:B------:R-:W-:Y:S05]  /*bb10*/  BSYNC.RECONVERGENT B1 ;  /* 0x0000000000017941 */ /* 0x000fea0003800200 */
.L_x_231:
        /* <DEDUP_REMOVED lines=11> */
.L_x_235:
[----:B------:R-:W1:Y:S02]  /*bbd0*/  MUFU.RCP R36, R37 ;  /* 0x0000002500247308 */ /* 0x000e640000001000 */
[----:B-1----:R-:W-:Y:S04]  /*bbe0*/  FFMA R38, R37, R36, -1 ;  /* 0xbf80000025267423 */ /* 0x002fe80000000024 */
[----:B------:R-:W-:Y:S04]  /*bbf0*/  FADD.FTZ R39, -R38, -RZ ;  /* 0x800000ff26277221 */ /* 0x000fe80000010100 */
[----:B------:R-:W-:Y:S07]  /*bc00*/  FFMA R36, R36, R39, R36 ;  /* 0x0000002724247223 */ /* 0x000fee0000000024 */
.L_x_236:
[----:B------:R-:W-:Y:S05]  /*bc10*/  BSYNC.RECONVERGENT B1 ;  /* 0x0000000000017941 */ /* 0x000fea0003800200 */
.L_x_234:
        /* <DEDUP_REMOVED lines=11> */
.L_x_238:
[----:B------:R-:W1:Y:S02]  /*bcd0*/  MUFU.RCP R37, R94 ;  /* 0x0000005e00257308 */ /* 0x000e640000001000 */
[----:B-1----:R-:W-:Y:S04]  /*bce0*/  FFMA R38, R94, R37, -1 ;  /* 0xbf8000005e267423 */ /* 0x002fe80000000025 */
[----:B------:R-:W-:Y:S04]  /*bcf0*/  FADD.FTZ R38, -R38, -RZ ;  /* 0x800000ff26267221 */ /* 0x000fe80000010100 */
[----:B------:R-:W-:Y:S07]  /*bd00*/  FFMA R37, R37, R38, R37 ;  /* 0x0000002625257223 */ /* 0x000fee0000000025 */
.L_x_239:
[----:B------:R-:W-:Y:S05]  /*bd10*/  BSYNC.RECONVERGENT B1 ;  /* 0x0000000000017941 */ /* 0x000fea0003800200 */
.L_x_237:
        /* <DEDUP_REMOVED lines=11> */
.L_x_241:
[----:B------:R-:W1:Y:S02]  /*bdd0*/  MUFU.RCP R38, R79 ;  /* 0x0000004f00267308 */ /* 0x000e640000001000 */
[----:B-1----:R-:W-:Y:S04]  /*bde0*/  FFMA R39, R79, R38, -1 ;  /* 0xbf8000004f277423 */ /* 0x002fe80000000026 */
[----:B------:R-:W-:Y:S04]  /*bdf0*/  FADD.FTZ R39, -R39, -RZ ;  /* 0x800000ff27277221 */ /* 0x000fe80000010100 */
[----:B------:R-:W-:Y:S07]  /*be00*/  FFMA R38, R38, R39, R38 ;  /* 0x0000002726267223 */ /* 0x000fee0000000026 */
.L_x_242:
[----:B------:R-:W-:Y:S05]  /*be10*/  BSYNC.RECONVERGENT B1 ;  /* 0x0000000000017941 */ /* 0x000fea0003800200 */
.L_x_240:
        /* <DEDUP_REMOVED lines=11> */
.L_x_244:
[----:B------:R-:W1:Y:S02]  /*bed0*/  MUFU.RCP R39, R40 ;  /* 0x0000002800277308 */ /* 0x000e640000001000 */
[----:B-1----:R-:W-:Y:S04]  /*bee0*/  FFMA R42, R40, R39, -1 ;  /* 0xbf800000282a7423 */ /* 0x002fe80000000027 */
[----:B------:R-:W-:Y:S04]  /*bef0*/  FADD.FTZ R42, -R42, -RZ ;  /* 0x800000ff2a2a7221 */ /* 0x000fe80000010100 */
[----:B------:R-:W-:Y:S07]  /*bf00*/  FFMA R39, R39, R42, R39 ;  /* 0x0000002a27277223 */ /* 0x000fee0000000027 */
.L_x_245:
[----:B------:R-:W-:Y:S05]  /*bf10*/  BSYNC.RECONVERGENT B1 ;  /* 0x0000000000017941 */ /* 0x000fea0003800200 */
.L_x_243:
        /* <DEDUP_REMOVED lines=11> */
.L_x_247:
[----:B------:R-:W1:Y:S02]  /*bfd0*/  MUFU.RCP R40, R41 ;  /* 0x0000002900287308 */ /* 0x000e640000001000 */
[----:B-1----:R-:W-:Y:S04]  /*bfe0*/  FFMA R42, R41, R40, -1 ;  /* 0xbf800000292a7423 */ /* 0x002fe80000000028 */
[----:B------:R-:W-:Y:S04]  /*bff0*/  FADD.FTZ R43, -R42, -RZ ;  /* 0x800000ff2a2b7221 */ /* 0x000fe80000010100 */
[----:B------:R-:W-:Y:S07]  /*c000*/  FFMA R40, R40, R43, R40 ;  /* 0x0000002b28287223 */ /* 0x000fee0000000028 */
.L_x_248:
[----:B------:R-:W-:Y:S05]  /*c010*/  BSYNC.RECONVERGENT B1 ;  /* 0x0000000000017941 */ /* 0x000fea0003800200 */
.L_x_246:
        /* <DEDUP_REMOVED lines=11> */
.L_x_250:
[----:B------:R-:W1:Y:S02]  /*c0d0*/  MUFU.RCP R41, R82 ;  /* 0x0000005200297308 */ /* 0x000e640000001000 */
[----:B-1----:R-:W-:Y:S04]  /*c0e0*/  FFMA R42, R82, R41, -1 ;  /* 0xbf800000522a7423 */ /* 0x002fe80000000029 */
[----:B------:R-:W-:Y:S04]  /*c0f0*/  FADD.FTZ R42, -R42, -RZ ;  /* 0x800000ff2a2a7221 */ /* 0x000fe80000010100 */
[----:B------:R-:W-:Y:S07]  /*c100*/  FFMA R41, R41, R42, R41 ;  /* 0x0000002a29297223 */ /* 0x000fee0000000029 */
.L_x_251:
[----:B------:R-:W-:Y:S05]  /*c110*/  BSYNC.RECONVERGENT B1 ;  /* 0x0000000000017941 */ /* 0x000fea0003800200 */
.L_x_249:
        /* <DEDUP_REMOVED lines=11> */
.L_x_253:
[----:B------:R-:W1:Y:S02]  /*c1d0*/  MUFU.RCP R42, R77 ;  /* 0x0000004d002a7308 */ /* 0x000e640000001000 */
[----:B-1----:R-:W-:Y:S04]  /*c1e0*/  FFMA R43, R77, R42, -1 ;  /* 0xbf8000004d2b7423 */ /* 0x002fe8000000002a */
[----:B------:R-:W-:Y:S04]  /*c1f0*/  FADD.FTZ R43, -R43, -RZ ;  /* 0x800000ff2b2b7221 */ /* 0x000fe80000010100 */
[----:B------:R-:W-:Y:S07]  /*c200*/  FFMA R42, R42, R43, R42 ;  /* 0x0000002b2a2a7223 */ /* 0x000fee000000002a */
.L_x_254:
[----:B------:R-:W-:Y:S05]  /*c210*/  BSYNC.RECONVERGENT B1 ;  /* 0x0000000000017941 */ /* 0x000fea0003800200 */
.L_x_252:
        /* <DEDUP_REMOVED lines=11> */
.L_x_256:
[----:B------:R-:W1:Y:S02]  /*c2d0*/  MUFU.RCP R43, R80 ;  /* 0x00000050002b7308 */ /* 0x000e640000001000 */
[----:B-1----:R-:W-:Y:S04]  /*c2e0*/  FFMA R44, R80, R43, -1 ;  /* 0xbf800000502c7423 */ /* 0x002fe8000000002b */
[----:B------:R-:W-:Y:S04]  /*c2f0*/  FADD.FTZ R44, -R44, -RZ ;  /* 0x800000ff2c2c7221 */ /* 0x000fe80000010100 */
[----:B------:R-:W-:Y:S07]  /*c300*/  FFMA R43, R43, R44, R43 ;  /* 0x0000002c2b2b7223 */ /* 0x000fee000000002b */
.L_x_257:
[----:B------:R-:W-:Y:S05]  /*c310*/  BSYNC.RECONVERGENT B1 ;  /* 0x0000000000017941 */ /* 0x000fea0003800200 */
.L_x_255:
        /* <DEDUP_REMOVED lines=11> */
.L_x_259:
[----:B------:R-:W1:Y:S02]  /*c3d0*/  MUFU.RCP R44, R75 ;  /* 0x0000004b002c7308 */ /* 0x000e640000001000 */
[----:B-1----:R-:W-:Y:S04]  /*c3e0*/  FFMA R45, R75, R44, -1 ;  /* 0xbf8000004b2d7423 */ /* 0x002fe8000000002c */
[----:B------:R-:W-:Y:S04]  /*c3f0*/  FADD.FTZ R45, -R45, -RZ ;  /* 0x800000ff2d2d7221 */ /* 0x000fe80000010100 */
[----:B------:R-:W-:Y:S07]  /*c400*/  FFMA R44, R44, R45, R44 ;  /* 0x0000002d2c2c7223 */ /* 0x000fee000000002c */
.L_x_260:
[----:B------:R-:W-:Y:S05]  /*c410*/  BSYNC.RECONVERGENT B1 ;  /* 0x0000000000017941 */ /* 0x000fea0003800200 */
.L_x_258:
        /* <DEDUP_REMOVED lines=11> */
.L_x_262:
[----:B------:R-:W1:Y:S02]  /*c4d0*/  MUFU.RCP R45, R56 ;  /* 0x00000038002d7308 */ /* 0x000e640000001000 */
[----:B-1----:R-:W-:Y:S04]  /*c4e0*/  FFMA R46, R56, R45, -1 ;  /* 0xbf800000382e7423 */ /* 0x002fe8000000002d */
[----:B------:R-:W-:Y:S04]  /*c4f0*/  FADD.FTZ R46, -R46, -RZ ;  /* 0x800000ff2e2e7221 */ /* 0x000fe80000010100 */
[----:B------:R-:W-:Y:S07]  /*c500*/  FFMA R45, R45, R46, R45 ;  /* 0x0000002e2d2d7223 */ /* 0x000fee000000002d */
.L_x_263:
[----:B------:R-:W-:Y:S05]  /*c510*/  BSYNC.RECONVERGENT B1 ;  /* 0x0000000000017941 */ /* 0x000fea0003800200 */
.L_x_261:
        /* <DEDUP_REMOVED lines=11> */
.L_x_265:
[----:B------:R-:W1:Y:S02]  /*c5d0*/  MUFU.RCP R46, R47 ;  /* 0x0000002f002e7308 */ /* 0x000e640000001000 */
[----:B-1----:R-:W-:Y:S04]  /*c5e0*/  FFMA R49, R47, R46, -1 ;  /* 0xbf8000002f317423 */ /* 0x002fe8000000002e */
[----:B------:R-:W-:Y:S04]  /*c5f0*/  FADD.FTZ R49, -R49, -RZ ;  /* 0x800000ff31317221 */ /* 0x000fe80000010100 */
[----:B------:R-:W-:Y:S07]  /*c600*/  FFMA R46, R46, R49, R46 ;  /* 0x000000312e2e7223 */ /* 0x000fee000000002e */
.L_x_266:
[----:B------:R-:W-:Y:S05]  /*c610*/  BSYNC.RECONVERGENT B1 ;  /* 0x0000000000017941 */ /* 0x000fea0003800200 */
.L_x_264:
        /* <DEDUP_REMOVED lines=11> */
.L_x_268:
[----:B------:R-:W1:Y:S02]  /*c6d0*/  MUFU.RCP R47, R48 ;  /* 0x00000030002f7308 */ /* 0x000e640000001000 */
[----:B-1----:R-:W-:Y:S04]  /*c6e0*/  FFMA R49, R48, R47, -1 ;  /* 0xbf80000030317423 */ /* 0x002fe8000000002f */
[----:B------:R-:W-:Y:S04]  /*c6f0*/  FADD.FTZ R50, -R49, -RZ ;  /* 0x800000ff31327221 */ /* 0x000fe80000010100 */
[----:B------:R-:W-:Y:S07]  /*c700*/  FFMA R47, R47, R50, R47 ;  /* 0x000000322f2f7223 */ /* 0x000fee000000002f */
.L_x_269:
[----:B------:R-:W-:Y:S05]  /*c710*/  BSYNC.RECONVERGENT B1 ;  /* 0x0000000000017941 */ /* 0x000fea0003800200 */
.L_x_267:
        /* <DEDUP_REMOVED lines=11> */
.L_x_271:
[----:B------:R-:W1:Y:S02]  /*c7d0*/  MUFU.RCP R48, R69 ;  /* 0x0000004500307308 */ /* 0x000e640000001000 */
[----:B-1----:R-:W-:Y:S04]  /*c7e0*/  FFMA R49, R69, R48, -1 ;  /* 0xbf80000045317423 */ /* 0x002fe80000000030 */
[----:B------:R-:W-:Y:S04]  /*c7f0*/  FADD.FTZ R49, -R49, -RZ ;  /* 0x800000ff31317221 */ /* 0x000fe80000010100 */
[----:B------:R-:W-:Y:S07]  /*c800*/  FFMA R48, R48, R49, R48 ;  /* 0x0000003130307223 */ /* 0x000fee0000000030 */
.L_x_272:
[----:B------:R-:W-:Y:S05]  /*c810*/  BSYNC.RECONVERGENT B1 ;  /* 0x0000000000017941 */ /* 0x000fea0003800200 */
.L_x_270:
        /* <DEDUP_REMOVED lines=11> */
.L_x_274:
[----:B------:R-:W1:Y:S02]  /*c8d0*/  MUFU.RCP R49, R52 ;  /* 0x0000003400317308 */ /* 0x000e640000001000 */
[----:B-1----:R-:W-:Y:S04]  /*c8e0*/  FFMA R50, R52, R49, -1 ;  /* 0xbf80000034327423 */ /* 0x002fe80000000031 */
[----:B------:R-:W-:Y:S04]  /*c8f0*/  FADD.FTZ R50, -R50, -RZ ;  /* 0x800000ff32327221 */ /* 0x000fe80000010100 */
[----:B------:R-:W-:Y:S07]  /*c900*/  FFMA R49, R49, R50, R49 ;  /* 0x0000003231317223 */ /* 0x000fee0000000031 */
.L_x_275:
[----:B------:R-:W-:Y:S05]  /*c910*/  BSYNC.RECONVERGENT B1 ;  /* 0x0000000000017941 */ /* 0x000fea0003800200 */
.L_x_273:
        /* <DEDUP_REMOVED lines=11> */
.L_x_277:
[----:B------:R-:W1:Y:S02]  /*c9d0*/  MUFU.RCP R50, R51 ;  /* 0x0000003300327308 */ /* 0x000e640000001000 */
[----:B-1----:R-:W-:Y:S04]  /*c9e0*/  FFMA R52, R51, R50, -1 ;  /* 0xbf80000033347423 */ /* 0x002fe80000000032 */
[----:B------:R-:W-:Y:S04]  /*c9f0*/  FADD.FTZ R53, -R52, -RZ ;  /* 0x800000ff34357221 */ /* 0x000fe80000010100 */
[----:B------:R-:W-:Y:S07]  /*ca00*/  FFMA R50, R50, R53, R50 ;  /* 0x0000003532327223 */ /* 0x000fee0000000032 */
.L_x_278:
[----:B------:R-:W-:Y:S05]  /*ca10*/  BSYNC.RECONVERGENT B1 ;  /* 0x0000000000017941 */ /* 0x000fea0003800200 */
.L_x_276:
        /* <DEDUP_REMOVED lines=11> */
.L_x_280:
[----:B------:R-:W1:Y:S02]  /*cad0*/  MUFU.RCP R51, R92 ;  /* 0x0000005c00337308 */ /* 0x000e640000001000 */
[----:B-1----:R-:W-:Y:S04]  /*cae0*/  FFMA R52, R92, R51, -1 ;  /* 0xbf8000005c347423 */ /* 0x002fe80000000033 */
[----:B------:R-:W-:Y:S04]  /*caf0*/  FADD.FTZ R52, -R52, -RZ ;  /* 0x800000ff34347221 */ /* 0x000fe80000010100 */
[----:B------:R-:W-:Y:S07]  /*cb00*/  FFMA R51, R51, R52, R51 ;  /* 0x0000003433337223 */ /* 0x000fee0000000033 */
.L_x_281:
[----:B------:R-:W-:Y:S05]  /*cb10*/  BSYNC.RECONVERGENT B1 ;  /* 0x0000000000017941 */ /* 0x000fea0003800200 */
.L_x_279:
        /* <DEDUP_REMOVED lines=11> */
.L_x_283:
[----:B------:R-:W1:Y:S02]  /*cbd0*/  MUFU.RCP R52, R67 ;  /* 0x0000004300347308 */ /* 0x000e640000001000 */
[----:B-1----:R-:W-:Y:S04]  /*cbe0*/  FFMA R53, R67, R52, -1 ;  /* 0xbf80000043357423 */ /* 0x002fe80000000034 */
[----:B------:R-:W-:Y:S04]  /*cbf0*/  FADD.FTZ R53, -R53, -RZ ;  /* 0x800000ff35357221 */ /* 0x000fe80000010100 */
[----:B------:R-:W-:Y:S07]  /*cc00*/  FFMA R52, R52, R53, R52 ;  /* 0x0000003534347223 */ /* 0x000fee0000000034 */
.L_x_284:
[----:B------:R-:W-:Y:S05]  /*cc10*/  BSYNC.RECONVERGENT B1 ;  /* 0x0000000000017941 */ /* 0x000fea0003800200 */
.L_x_282:
        /* <DEDUP_REMOVED lines=11> */
.L_x_286:
[----:B------:R-:W1:Y:S02]  /*ccd0*/  MUFU.RCP R53, R54 ;  /* 0x0000003600357308 */ /* 0x000e640000001000 */
[----:B-1----:R-:W-:Y:S04]  /*cce0*/  FFMA R56, R54, R53, -1 ;  /* 0xbf80000036387423 */ /* 0x002fe80000000035 */
[----:B------:R-:W-:Y:S04]  /*ccf0*/  FADD.FTZ R56, -R56, -RZ ;  /* 0x800000ff38387221 */ /* 0x000fe80000010100 */
[----:B------:R-:W-:Y:S07]  /*cd00*/  FFMA R53, R53, R56, R53 ;  /* 0x0000003835357223 */ /* 0x000fee0000000035 */
.L_x_287:
[----:B------:R-:W-:Y:S05]  /*cd10*/  BSYNC.RECONVERGENT B1 ;  /* 0x0000000000017941 */ /* 0x000fea0003800200 */
.L_x_285:
        /* <DEDUP_REMOVED lines=11> */
.L_x_289:
[----:B------:R-:W1:Y:S02]  /*cdd0*/  MUFU.RCP R54, R55 ;  /* 0x0000003700367308 */ /* 0x000e640000001000 */
[----:B-1----:R-:W-:Y:S04]  /*cde0*/  FFMA R56, R55, R54, -1 ;  /* 0xbf80000037387423 */ /* 0x002fe80000000036 */
[----:B------:R-:W-:Y:S04]  /*cdf0*/  FADD.FTZ R57, -R56, -RZ ;  /* 0x800000ff38397221 */ /* 0x000fe80000010100 */
[----:B------:R-:W-:Y:S07]  /*ce00*/  FFMA R54, R54, R57, R54 ;  /* 0x0000003936367223 */ /* 0x000fee0000000036 */
.L_x_290:
[----:B------:R-:W-:Y:S05]  /*ce10*/  BSYNC.RECONVERGENT B1 ;  /* 0x0000000000017941 */ /* 0x000fea0003800200 */
.L_x_288:
        /* <DEDUP_REMOVED lines=11> */
.L_x_292:
[----:B------:R-:W1:Y:S02]  /*ced0*/  MUFU.RCP R55, R100 ;  /* 0x0000006400377308 */ /* 0x000e640000001000 */
[----:B-1----:R-:W-:Y:S04]  /*cee0*/  FFMA R56, R100, R55, -1 ;  /* 0xbf80000064387423 */ /* 0x002fe80000000037 */
[----:B------:R-:W-:Y:S04]  /*cef0*/  FADD.FTZ R56, -R56, -RZ ;  /* 0x800000ff38387221 */ /* 0x000fe80000010100 */
[----:B------:R-:W-:Y:S07]  /*cf00*/  FFMA R55, R55, R56, R55 ;  /* 0x0000003837377223 */ /* 0x000fee0000000037 */
.L_x_293:
[----:B------:R-:W-:Y:S05]  /*cf10*/  BSYNC.RECONVERGENT B1 ;  /* 0x0000000000017941 */ /* 0x000fea0003800200 */
.L_x_291:
        /* <DEDUP_REMOVED lines=11> */
.L_x_295:
[----:B------:R-:W1:Y:S02]  /*cfd0*/  MUFU.RCP R56, R93 ;  /* 0x0000005d00387308 */ /* 0x000e640000001000 */
[----:B-1----:R-:W-:Y:S04]  /*cfe0*/  FFMA R57, R93, R56, -1 ;  /* 0xbf8000005d397423 */ /* 0x002fe80000000038 */
[----:B------:R-:W-:Y:S04]  /*cff0*/  FADD.FTZ R57, -R57, -RZ ;  /* 0x800000ff39397221 */ /* 0x000fe80000010100 */
[----:B------:R-:W-:Y:S07]  /*d000*/  FFMA R56, R56, R57, R56 ;  /* 0x0000003938387223 */ /* 0x000fee0000000038 */
.L_x_296:
[----:B------:R-:W-:Y:S05]  /*d010*/  BSYNC.RECONVERGENT B1 ;  /* 0x0000000000017941 */ /* 0x000fea0003800200 */
.L_x_294:
        /* <DEDUP_REMOVED lines=11> */
.L_x_298:
[----:B------:R-:W1:Y:S02]  /*d0d0*/  MUFU.RCP R57, R78 ;  /* 0x0000004e00397308 */ /* 0x000e640000001000 */
[----:B-1----:R-:W-:Y:S04]  /*d0e0*/  FFMA R58, R78, R57, -1 ;  /* 0xbf8000004e3a7423 */ /* 0x002fe80000000039 */
[----:B------:R-:W-:Y:S04]  /*d0f0*/  FADD.FTZ R58, -R58, -RZ ;  /* 0x800000ff3a3a7221 */ /* 0x000fe80000010100 */
[----:B------:R-:W-:Y:S07]  /*d100*/  FFMA R57, R57, R58, R57 ;  /* 0x0000003a39397223 */ /* 0x000fee0000000039 */
.L_x_299:
[----:B------:R-:W-:Y:S05]  /*d110*/  BSYNC.RECONVERGENT B1 ;  /* 0x0000000000017941 */ /* 0x000fea0003800200 */
.L_x_297:
        /* <DEDUP_REMOVED lines=11> */
.L_x_301:
[----:B------:R-:W1:Y:S02]  /*d1d0*/  MUFU.RCP R58, R59 ;  /* 0x0000003b003a7308 */ /* 0x000e640000001000 */
[----:B-1----:R-:W-:Y:S04]  /*d1e0*/  FFMA R61, R59, R58, -1 ;  /* 0xbf8000003b3d7423 */ /* 0x002fe8000000003a */
[----:B------:R-:W-:Y:S04]  /*d1f0*/  FADD.FTZ R61, -R61, -RZ ;  /* 0x800000ff3d3d7221 */ /* 0x000fe80000010100 */
[----:B------:R-:W-:Y:S07]  /*d200*/  FFMA R58, R58, R61, R58 ;  /* 0x0000003d3a3a7223 */ /* 0x000fee000000003a */
.L_x_302:
[----:B------:R-:W-:Y:S05]  /*d210*/  BSYNC.RECONVERGENT B1 ;  /* 0x0000000000017941 */ /* 0x000fea0003800200 */
.L_x_300:
        /* <DEDUP_REMOVED lines=11> */
.L_x_304:
[----:B------:R-:W1:Y:S02]  /*d2d0*/  MUFU.RCP R59, R60 ;  /* 0x0000003c003b7308 */ /* 0x000e640000001000 */
[----:B-1----:R-:W-:Y:S04]  /*d2e0*/  FFMA R61, R60, R59, -1 ;  /* 0xbf8000003c3d7423 */ /* 0x002fe8000000003b */
[----:B------:R-:W-:Y:S04]  /*d2f0*/  FADD.FTZ R62, -R61, -RZ ;  /* 0x800000ff3d3e7221 */ /* 0x000fe80000010100 */
[----:B------:R-:W-:Y:S07]  /*d300*/  FFMA R59, R59, R62, R59 ;  /* 0x0000003e3b3b7223 */ /* 0x000fee000000003b */
.L_x_305:
[----:B------:R-:W-:Y:S05]  /*d310*/  BSYNC.RECONVERGENT B1 ;  /* 0x0000000000017941 */ /* 0x000fea0003800200 */
.L_x_303:
        /* <DEDUP_REMOVED lines=11> */
.L_x_307:
[----:B------:R-:W1:Y:S02]  /*d3d0*/  MUFU.RCP R60, R95 ;  /* 0x0000005f003c7308 */ /* 0x000e640000001000 */
[----:B-1----:R-:W-:Y:S04]  /*d3e0*/  FFMA R61, R95, R60, -1 ;  /* 0xbf8000005f3d7423 */ /* 0x002fe8000000003c */
[----:B------:R-:W-:Y:S04]  /*d3f0*/  FADD.FTZ R61, -R61, -RZ ;  /* 0x800000ff3d3d7221 */ /* 0x000fe80000010100 */
[----:B------:R-:W-:Y:S07]  /*d400*/  FFMA R60, R60, R61, R60 ;  /* 0x0000003d3c3c7223 */ /* 0x000fee000000003c */
.L_x_308:
[----:B------:R-:W-:Y:S05]  /*d410*/  BSYNC.RECONVERGENT B1 ;  /* 0x0000000000017941 */ /* 0x000fea0003800200 */
.L_x_306:
        /* <DEDUP_REMOVED lines=11> */
.L_x_310:
[----:B------:R-:W1:Y:S02]  /*d4d0*/  MUFU.RCP R61, R90 ;  /* 0x0000005a003d7308 */ /* 0x000e640000001000 */
[----:B-1----:R-:W-:Y:S04]  /*d4e0*/  FFMA R62, R90, R61, -1 ;  /* 0xbf8000005a3e7423 */ /* 0x002fe8000000003d */
[----:B------:R-:W-:Y:S04]  /*d4f0*/  FADD.FTZ R62, -R62, -RZ ;  /* 0x800000ff3e3e7221 */ /* 0x000fe80000010100 */
[----:B------:R-:W-:Y:S07]  /*d500*/  FFMA R61, R61, R62, R61 ;  /* 0x0000003e3d3d7223 */ /* 0x000fee000000003d */
.L_x_311:
[----:B------:R-:W-:Y:S05]  /*d510*/  BSYNC.RECONVERGENT B1 ;  /* 0x0000000000017941 */ /* 0x000fea0003800200 */
.L_x_309:
        /* <DEDUP_REMOVED lines=11> */
.L_x_313:
[----:B------:R-:W1:Y:S02]  /*d5d0*/  MUFU.RCP R62, R63 ;  /* 0x0000003f003e7308 */ /* 0x000e640000001000 */
[----:B-1----:R-:W-:Y:S04]  /*d5e0*/  FFMA R64, R63, R62, -1 ;  /* 0xbf8000003f407423 */ /* 0x002fe8000000003e */
[----:B------:R-:W-:Y:S04]  /*d5f0*/  FADD.FTZ R67, -R64, -RZ ;  /* 0x800000ff40437221 */ /* 0x000fe80000010100 */
[----:B------:R-:W-:Y:S07]  /*d600*/  FFMA R62, R62, R67, R62 ;  /* 0x000000433e3e7223 */ /* 0x000fee000000003e */
.L_x_314:
[----:B------:R-:W-:Y:S05]  /*d610*/  BSYNC.RECONVERGENT B1 ;  /* 0x0000000000017941 */ /* 0x000fea0003800200 */
.L_x_312:
        /* <DEDUP_REMOVED lines=11> */
.L_x_316:
[----:B------:R-:W1:Y:S02]  /*d6d0*/  MUFU.RCP R63, R66 ;  /* 0x00000042003f7308 */ /* 0x000e640000001000 */
[----:B-1----:R-:W-:Y:S04]  /*d6e0*/  FFMA R64, R66, R63, -1 ;  /* 0xbf80000042407423 */ /* 0x002fe8000000003f */
[----:B------:R-:W-:Y:S04]  /*d6f0*/  FADD.FTZ R64, -R64, -RZ ;  /* 0x800000ff40407221 */ /* 0x000fe80000010100 */
[----:B------:R-:W-:Y:S07]  /*d700*/  FFMA R63, R63, R64, R63 ;  /* 0x000000403f3f7223 */ /* 0x000fee000000003f */
.L_x_317:
[----:B------:R-:W-:Y:S05]  /*d710*/  BSYNC.RECONVERGENT B1 ;  /* 0x0000000000017941 */ /* 0x000fea0003800200 */
.L_x_315:
        /* <DEDUP_REMOVED lines=9> */
[----:B------:R-:W-:Y:S05]  /*d7b0*/  BRA `(.L_x_320) ;  /* 0x0000000000107947 */ /* 0x000fea0003800000 */
.L_x_319:
[----:B------:R-:W1:Y:S02]  /*d7c0*/  MUFU.RCP R64, R65 ;  /* 0x0000004100407308 */ /* 0x000e640000001000 */
[----:B-1----:R-:W-:Y:S04]  /*d7d0*/  FFMA R66, R65, R64, -1 ;  /* 0xbf80000041427423 */ /* 0x002fe80000000040 */
[----:B------:R-:W-:Y:S04]  /*d7e0*/  FADD.FTZ R67, -R66, -RZ ;  /* 0x800000ff42437221 */ /* 0x000fe80000010100 */
[----:B------:R-:W-:Y:S07]  /*d7f0*/  FFMA R64, R64, R67, R64 ;  /* 0x0000004340407223 */ /* 0x000fee0000000040 */
.L_x_320:
[----:B------:R-:W-:Y:S05]  /*d800*/  BSYNC.RECONVERGENT B1 ;  /* 0x0000000000017941 */ /* 0x000fea0003800200 */
.L_x_318:
[----:B------:R-:W-:Y:S01]  /*d810*/  F2FP.SATFINITE.E4M3.F32.PACK_AB_MERGE_C R5, R6, R5, RZ ;  /* 0x000000050605723e */ /* 0x000fe200048070ff */
[----:B------:R-:W-:Y:S01]  /*d820*/  USHF.L.U32 UR8, UR42, 0xd, URZ ;  /* 0x0000000d2a087899 */ /* 0x000fe200080006ff */
[----:B------:R-:W-:Y:S01]  /*d830*/  F2FP.SATFINITE.E4M3.F32.PACK_AB_MERGE_C R65, R2, R0, RZ ;  /* 0x000000000241723e */ /* 0x000fe200048070ff */
[----:B------:R-:W-:Y:S01]  /*d840*/  BSSY.RECONVERGENT B0, `(.L_x_321) ;  /* 0x000004f000007945 */ /* 0x000fe20003800200 */
[----:B------:R-:W-:Y:S02]  /*d850*/  F2FP.SATFINITE.E4M3.F32.PACK_AB_MERGE_C R4, R4, R3, RZ ;  /* 0x000000030404723e */ /* 0x000fe400048070ff */
[----:B------:R-:W-:Y:S02]  /*d860*/  F2FP.SATFINITE.E4M3.F32.PACK_AB_MERGE_C R8, R8, R7, RZ ;  /* 0x000000070808723e */ /* 0x000fe400048070ff */
[----:B------:R-:W-:Y:S02]  /*d870*/  F2FP.SATFINITE.E4M3.F32.PACK_AB_MERGE_C R9, R10, R9, RZ ;  /* 0x000000090a09723e */ /* 0x000fe400048070ff */
[----:B------:R-:W-:Y:S02]  /*d880*/  F2FP.SATFINITE.E4M3.F32.PACK_AB_MERGE_C R12, R12, R11, RZ ;  /* 0x0000000b0c0c723e */ /* 0x000fe400048070ff */
[----:B------:R-:W-:Y:S02]  /*d890*/  F2FP.SATFINITE.E4M3.F32.PACK_AB_MERGE_C R13, R14, R13, RZ ;  /* 0x0000000d0e0d723e */ /* 0x000fe400048070ff */
[----:B------:R-:W-:Y:S02]  /*d8a0*/  F2FP.SATFINITE.E4M3.F32.PACK_AB_MERGE_C R6, R16, R15, RZ ;  /* 0x0000000f1006723e */ /* 0x000fe400048070ff */
[----:B------:R-:W-:Y:S02]  /*d8b0*/  F2FP.SATFINITE.E4M3.F32.PACK_AB_MERGE_C R3, R18, R17, RZ ;  /* 0x000000111203723e */ /* 0x000fe400048070ff */
[----:B------:R-:W-:Y:S02]  /*d8c0*/  F2FP.SATFINITE.E4M3.F32.PACK_AB_MERGE_C R20, R20, R19, RZ ;  /* 0x000000131414723e */ /* 0x000fe400048070ff */
[----:B------:R-:W-:Y:S02]  /*d8d0*/  PRMT R16, R65, 0x5410, R4 ;  /* 0x0000541041107816 */ /* 0x000fe40000000004 */
[----:B------:R-:W-:Y:S02]  /*d8e0*/  PRMT R17, R5, 0x5410, R8 ;  /* 0x0000541005117816 */ /* 0x000fe40000000008 */
[----:B------:R-:W-:Y:S02]  /*d8f0*/  PRMT R18, R9, 0x5410, R12 ;  /* 0x0000541009127816 */ /* 0x000fe4000000000c */
[----:B------:R-:W-:Y:S02]  /*d900*/  PRMT R19, R13, 0x5410, R6 ;  /* 0x000054100d137816 */ /* 0x000fe40000000006 */
[----:B------:R-:W-:Y:S02]  /*d910*/  F2FP.SATFINITE.E4M3.F32.PACK_AB_MERGE_C R21, R22, R21, RZ ;  /* 0x000000151615723e */ /* 0x000fe400048070ff */
[----:B------:R-:W-:Y:S01]  /*d920*/  F2FP.SATFINITE.E4M3.F32.PACK_AB_MERGE_C R24, R24, R23, RZ ;  /* 0x000000171818723e */ /* 0x000fe200048070ff */
[----:B------:R1:W-:Y:S01]  /*d930*/  STS.128 [R198+UR8+0x4000], R16 ;  /* 0x00400010c6007988 */ /* 0x0003e20008000c08 */
[----:B------:R-:W-:Y:S01]  /*d940*/  PRMT R12, R3, 0x5410, R20 ;  /* 0x00005410030c7816 */ /* 0x000fe20000000014 */
[----:B------:R-:W-:Y:S01]  /*d950*/  VIADD R20, R198, UR8 ;  /* 0x00000008c6147c36 */ /* 0x000fe20008000000 */
[----:B------:R-:W-:Y:S02]  /*d960*/  F2FP.SATFINITE.E4M3.F32.PACK_AB_MERGE_C R14, R26, R25, RZ ;  /* 0x000000191a0e723e */ /* 0x000fe400048070ff */
[----:B------:R-:W-:Y:S01]  /*d970*/  F2FP.SATFINITE.E4M3.F32.PACK_AB_MERGE_C R27, R28, R27, RZ ;  /* 0x0000001b1c1b723e */ /* 0x000fe200048070ff */
[----:B------:R-:W-:Y:S01]  /*d980*/  VIADD R6, R20, 0x4000 ;  /* 0x0000400014067836 */ /* 0x000fe20000000000 */
[----:B------:R-:W-:Y:S02]  /*d990*/  F2FP.SATFINITE.E4M3.F32.PACK_AB_MERGE_C R15, R30, R29, RZ ;  /* 0x0000001d1e0f723e */ /* 0x000fe400048070ff */
[----:B------:R-:W-:Y:S01]  /*d9a0*/  F2FP.SATFINITE.E4M3.F32.PACK_AB_MERGE_C R32, R32, R31, RZ ;  /* 0x0000001f2020723e */ /* 0x000fe200048070ff */
[----:B------:R-:W-:Y:S01]  /*d9b0*/  IMAD R3, R199, -0x10, R6 ;  /* 0xfffffff0c7037824 */ /* 0x000fe200078e0206 */
[----:B------:R-:W-:Y:S01]  /*d9c0*/  PRMT R13, R21, 0x5410, R24 ;  /* 0x00005410150d7816 */ /* 0x000fe20000000018 */
[--C-:B------:R-:W-:Y:S01]  /*d9d0*/  IMAD R21, R199, -0x10, R20.reuse ;  /* 0xfffffff0c7157824 */ /* 0x100fe200078e0214 */
[----:B------:R-:W-:Y:S01]  /*d9e0*/  PRMT R14, R14, 0x5410, R27 ;  /* 0x000054100e0e7816 */ /* 0x000fe2000000001b */
[----:B------:R-:W-:Y:S01]  /*d9f0*/  IMAD R20, R197, -0x10, R20 ;  /* 0xfffffff0c5147824 */ /* 0x000fe200078e0214 */
[----:B------:R-:W-:Y:S01]  /*da00*/  PRMT R15, R15, 0x5410, R32 ;  /* 0x000054100f0f7816 */ /* 0x000fe20000000020 */
[----:B------:R-:W-:Y:S01]  /*da10*/  IMAD R22, R196, 0x10, R3 ;  /* 0x00000010c4167824 */ /* 0x000fe200078e0203 */
[----:B------:R-:W-:Y:S02]  /*da20*/  F2FP.SATFINITE.E4M3.F32.PACK_AB_MERGE_C R33, R34, R33, RZ ;  /* 0x000000212221723e */ /* 0x000fe400048070ff */
[----:B------:R-:W-:Y:S01]  /*da30*/  F2FP.SATFINITE.E4M3.F32.PACK_AB_MERGE_C R36, R36, R35, RZ ;  /* 0x000000232424723e */ /* 0x000fe200048070ff */
[----:B------:R1:W-:Y:S01]  /*da40*/  STS.128 [R21+0x4010], R12 ;  /* 0x0040100c15007388 */ /* 0x0003e20000000c00 */
        /* <DEDUP_REMOVED lines=23> */
[----:B------:R-:W-:Y:S03]  /*dbc0*/  ISETP.NE.AND P0, PT, R200, RZ, PT ;  /* 0x000000ffc800720c */ /* 0x000fe60003f05270 */
[----:B------:R1:W-:Y:S01]  /*dbd0*/  STS.128 [R22+0x10], R4 ;  /* 0x0000100416007388 */ /* 0x0003e20000000c00 */
[----:B------:R-:W-:Y:S01]  /*dbe0*/  @!PT LDS RZ, [RZ] ;  /* 0x00000000fffff984 */ /* 0x000fe20000000800 */
[----:B------:R-:W-:Y:S01]  /*dbf0*/  @!PT LDS RZ, [RZ] ;  /* 0x00000000fffff984 */ /* 0x000fe20000000800 */
[----:B------:R-:W-:Y:S01]  /*dc00*/  @!PT LDS RZ, [RZ] ;  /* 0x00000000fffff984 */ /* 0x000fe20000000800 */
[----:B------:R-:W-:Y:S01]  /*dc10*/  @!PT LDS RZ, [RZ] ;  /* 0x00000000fffff984 */ /* 0x000fe20000000800 */
[----:B------:R2:W-:Y:S07]  /*dc20*/  MEMBAR.ALL.CTA ;  /* 0x0000000000007992 */ /* 0x0005ee0000008000 */
[----:B--2---:R-:W2:Y:S02]  /*dc30*/  FENCE.VIEW.ASYNC.S ;  /* 0x00000000000073c6 */ /* 0x004ea40000000000 */
[----:B--2---:R-:W-:Y:S06]  /*dc40*/  BAR.SYNC.DEFER_BLOCKING 0x1, 0x80 ;  /* 0x0042000000007b1d */ /* 0x004fec0000010000 */
[----:B------:R-:W-:Y:S05]  /*dc50*/  @P0 BRA `(.L_x_322) ;  /* 0x0000000000340947 */ /* 0x000fea0003800000 */
[----:B------:R-:W-:Y:S01]  /*dc60*/  UIADD3 UR10, UP0, UPT, UR46, 0x680, URZ ;  /* 0x000006802e0a7890 */ /* 0x000fe2000ff1e0ff */
[----:B------:R-:W-:Y:S01]  /*dc70*/  R2UR UR6, R181 ;  /* 0x00000000b50672ca */ /* 0x000fe200000e0000 */
[----:B------:R-:W-:Y:S01]  /*dc80*/  UIADD3 UR4, UPT, UPT, UR41, 0x4200, UR8 ;  /* 0x0000420029047890 */ /* 0x000fe2000fffe008 */
[----:B------:R-:W-:Y:S01]  /*dc90*/  PLOP3.LUT P0, PT, PT, PT, PT, 0x80, 0x8 ;  /* 0x000000000008781c */ /* 0x000fe20003f0f070 */
[----:B------:R-:W-:Y:S01]  /*dca0*/  UIADD3.X UR11, UPT, UPT, URZ, UR47, URZ, UP0, !UPT ;  /* 0x0000002fff0b7290 */ /* 0x000fe200087fe4ff */
[----:B------:R-:W-:Y:S11]  /*dcb0*/  IMAD.IADD R71, R182, 0x1, R71 ;  /* 0x00000001b6477824 */ /* 0x000ff600078e0247 */
.L_x_323:
[----:B------:R-:W-:Y:S02]  /*dcc0*/  PLOP3.LUT P1, PT, P1, P0, PT, 0xf2, 0x2f ;  /* 0x00000000002f781c */ /* 0x000fe40000f21e72 */
[----:B------:R-:W-:Y:S01]  /*dcd0*/  @P0 R2UR P1, UR5, R71 ;  /* 0x00000000470502ca */ /* 0x000fe20000020000 */
[----:B------:R-:W-:Y:S07]  /*dce0*/  UMOV UR7, UR36 ;  /* 0x0000002400077c82 */ /* 0x000fee0008000000 */
[----:B------:R-:W-:Y:S05]  /*dcf0*/  @P0 PLOP3.LUT P0, PT, P1, PT, PT, 0x80, 0x8 ;  /* 0x000000000008081c */ /* 0x000fea0000f0f070 */
[----:B------:R2:W-:Y:S08]  /*dd00*/  UTMASTG.3D [UR4], [UR10] ;  /* 0x000000040a0073b5 */ /* 0x0005f00008010000 */
[----:B--2---:R-:W-:Y:S05]  /*dd10*/  @P0 BRA.U.ANY `(.L_x_323) ;  /* 0xfffffffd00e80947 */ /* 0x004fea000393ffff */
[----:B------:R0:W-:Y:S02]  /*dd20*/  UTMACMDFLUSH ;  /* 0x00000000000079b7 */ /* 0x0001e40000000000 */
.L_x_322:
[----:B------:R-:W-:Y:S05]  /*dd30*/  BSYNC.RECONVERGENT B0 ;  /* 0x0000000000007941 */ /* 0x000fea0003800200 */
.L_x_321:
[----:B------:R-:W-:Y:S01]  /*dd40*/  UIADD3 UR42, UPT, UPT, UR42, 0x1, URZ ;  /* 0x000000012a2a7890 */ /* 0x000fe2000fffe0ff */
[----:B------:R-:W-:Y:S01]  /*dd50*/  ISETP.NE.AND P0, PT, R200, RZ, PT ;  /* 0x000000ffc800720c */ /* 0x000fe20003f05270 */
[----:B------:R-:W-:Y:S02]  /*dd60*/  BSSY.RECONVERGENT B0, `(.L_x_324) ;  /* 0x0000005000007945 */ /* 0x000fe40003800200 */
[----:B------:R-:W-:Y:S04]  /*dd70*/  UISETP.NE.AND UP0, UPT, UR42, 0x2, UPT ;  /* 0x000000022a00788c */ /* 0x000fe8000bf05270 */
[----:B------:R-:W-:Y:S06]  /*dd80*/  USEL UR42, UR42, URZ, UP0 ;  /* 0x000000ff2a2a7287 */ /* 0x000fec0008000000 */
[----:B------:R-:W-:Y:S05]  /*dd90*/  @P0 BRA `(.L_x_325) ;  /* 0x0000000000040947 */ /* 0x000fea0003800000 */
[----:B------:R-:W-:Y:S04]  /*dda0*/  DEPBAR.LE SB0, 0x1 ;  /* 0x000080400000791a */ /* 0x000fe80000000000 */
.L_x_325:
[----:B------:R-:W-:Y:S05]  /*ddb0*/  BSYNC.RECONVERGENT B0 ;  /* 0x0000000000007941 */ /* 0x000fea0003800200 */
.L_x_324:
[----:B------:R-:W-:Y:S01]  /*ddc0*/  BAR.SYNC.DEFER_BLOCKING 0x1, 0x80 ;  /* 0x0042000000007b1d */ /* 0x000fe20000010000 */
[----:B------:R-:W-:Y:S01]  /*ddd0*/  ISETP.NE.AND P0, PT, R205, RZ, PT ;  /* 0x000000ffcd00720c */ /* 0x000fe20003f05270 */
[----:B------:R-:W-:Y:S01]  /*dde0*/  IMAD.MOV.U32 R71, RZ, RZ, 0x40 ;  /* 0x00000040ff477424 */ /* 0x000fe200078e00ff */
[----:B------:R-:W-:Y:S02]  /*ddf0*/  ISETP.NE.AND P3, PT, R207, RZ, PT ;  /* 0x000000ffcf00720c */ /* 0x000fe40003f65270 */
[----:B------:R-:W-:Y:S02]  /*de00*/  ISETP.NE.AND P2, PT, R204, RZ, PT ;  /* 0x000000ffcc00720c */ /* 0x000fe40003f45270 */
[----:B------:R-:W-:Y:S02]  /*de10*/  PLOP3.LUT P1, PT, P3, P0, PT, 0xf8, 0x8f ;  /* 0x00000000008f781c */ /* 0x000fe40001f21f70 */
[----:B------:R-:W-:Y:S11]  /*de20*/  SEL R188, R188, 0x1, P3 ;  /* 0x00000001bcbc7807 */ /* 0x000ff60001800000 */
[----:B------:R-:W-:Y:S02]  /*de30*/  @!P1 LEA R3, R193, UR41, 0x3 ;  /* 0x00000029c1039c11 */ /* 0x000fe4000f8e18ff */
[----:B------:R-:W-:Y:S04]  /*de40*/  @!P1 SHF.L.U32 R0, R192, 0x1f, RZ ;  /* 0x0000001fc0009819 */ /* 0x000fe800000006ff */
[----:B------:R-:W2:Y:S02]  /*de50*/  @!P1 SYNCS.PHASECHK.TRANS64.TRYWAIT P0, [R3+URZ+0x100], R0 ;  /* 0x00010000030095a7 */ /* 0x000ea400080011ff */
[----:B--2---:R-:W-:Y:S02]  /*de60*/  @!P1 SEL R188, RZ, 0x1, !P0 ;  /* 0x00000001ffbc9807 */ /* 0x004fe40004000000 */
[----:B------:R-:W-:Y:S02]  /*de70*/  PLOP3.LUT P1, PT, PT, PT, PT, 0x80, 0x8 ;  /* 0x000000000008781c */ /* 0x000fe40003f2f070 */
[----:B------:R-:W-:Y:S02]  /*de80*/  PLOP3.LUT P0, PT, PT, PT, PT, 0x8, 0x80 ;  /* 0x000000000080781c */ /* 0x000fe40003f0e170 */
[----:B------:R-:W-:Y:S01]  /*de90*/  P2R R205, PR, RZ, 0x2 ;  /* 0x00000002ffcd7803 */ /* 0x000fe20000000000 */
[----:B------:R-:W-:Y:S10]  /*dea0*/  @P2 BRA `(.L_x_326) ;  /* 0xffffff8400742947 */ /* 0x000ff4000383ffff */
[----:B------:R-:W-:Y:S01]  /*deb0*/  ISETP.NE.AND P2, PT, R203, RZ, PT ;  /* 0x000000ffcb00720c */ /* 0x000fe20003f45270 */
[----:B------:R-:W-:Y:S01]  /*dec0*/  IMAD.MOV.U32 R193, RZ, RZ, R186 ;  /* 0x000000ffffc17224 */ /* 0x000fe200078e00ba */
[----:B------:R-:W-:Y:S01]  /*ded0*/  ISETP.NE.AND P0, PT, R183, 0x2, PT ;  /* 0x00000002b700780c */ /* 0x000fe20003f05270 */
[----:B------:R-:W-:Y:S02]  /*dee0*/  IMAD.MOV.U32 R192, RZ, RZ, R187 ;  /* 0x000000ffffc07224 */ /* 0x000fe400078e00bb */
[----:B-1----:R-:W-:Y:S01]  /*def0*/  IMAD.IADD R18, R190, 0x1, R179 ;  /* 0x00000001be127824 */ /* 0x002fe200078e02b3 */
[----:B------:R-:W-:Y:S01]  /*df00*/  SEL R3, RZ, 0x1, P0 ;  /* 0x00000001ff037807 */ /* 0x000fe20000000000 */
[----:B------:R-:W-:Y:S01]  /*df10*/  IMAD.IADD R19, R189, 0x1, R178 ;  /* 0x00000001bd137824 */ /* 0x000fe200078e02b2 */
[----:B------:R-:W-:Y:S02]  /*df20*/  SEL R183, R183, RZ, P0 ;  /* 0x000000ffb7b77207 */ /* 0x000fe40000000000 */
[----:B------:R-:W-:-:S03]  /*df30*/  LOP3.LUT R194, R194, R3, RZ, 0x3c, !PT ;  /* 0x00000003c2c27212 */ /* 0x000fc600078e3cff */
[----:B------:R-:W-:Y:S01]  /*df40*/  @P2 R2UR UR36, R191 ;  /* 0x00000000bf2422ca */ /* 0x000fe200000e0000 */
[----:B------:R-:W-:-:S14]  /*df50*/  @P2 BRA `(.L_x_327) ;  /* 0xffffff7400f42947 */ /* 0x000fdc000383ffff */
[----:B------:R-:W-:Y:S05]  /*df60*/  EXIT ;  /* 0x000000000000794d */ /* 0x000fea0003800000 */
.L_x_25:
[----:B--2---:R2:W4:Y:S02]  /*df70*/  SYNCS.PHASECHK.TRANS64.TRYWAIT P0, [R3+URZ+0x1a0], R2 ;  /* 0x0001a002030075a7 */ /* 0x00452400080011ff */
[----:B----4-:R-:W-:Y:S05]  /*df80*/  @!P0 NANOSLEEP.SYNCS 0x989680 ;  /* 0x009896800000895d */ /* 0x010fea0003900000 */
[----:B------:R-:W4:Y:S02]  /*df90*/  @!P0 SYNCS.PHASECHK.TRANS64 P0, [R3+URZ+0x1a0], R2 ;  /* 0x0001a002030085a7 */ /* 0x000f2400080010ff */
[----:B----4-:R-:W-:Y:S05]  /*dfa0*/  @!P0 BRA `(.L_x_25) ;  /* 0xfffffffc00f08947 */ /* 0x010fea000383ffff */
[----:B------:R-:W-:Y:S05]  /*dfb0*/  BRA `(.L_x_328) ;  /* 0xffffff38005c7947 */ /* 0x000fea000383ffff */
.L_x_28:
[----:B-1----:R-:W-:-:S07]  /*dfc0*/  MOV R2, UR33 ;  /* 0x0000002100027c02 */ /* 0x002fce0008000f00 */
.L_x_329:
[----:B-1----:R1:W2:Y:S02]  /*dfd0*/  SYNCS.PHASECHK.TRANS64.TRYWAIT P0, [R2+URZ+0x80], R5 ;  /* 0x00008005020075a7 */ /* 0x0022a400080011ff */
[----:B--2---:R-:W-:Y:S05]  /*dfe0*/  @!P0 NANOSLEEP.SYNCS 0x989680 ;  /* 0x009896800000895d */ /* 0x004fea0003900000 */
[----:B------:R-:W2:Y:S02]  /*dff0*/  @!P0 SYNCS.PHASECHK.TRANS64 P0, [R2+URZ+0x80], R5 ;  /* 0x00008005020085a7 */ /* 0x000ea400080010ff */
[----:B--2---:R-:W-:Y:S05]  /*e000*/  @!P0 BRA `(.L_x_329) ;  /* 0xfffffffc00f08947 */ /* 0x004fea000383ffff */
[----:B------:R-:W-:Y:S05]  /*e010*/  BRA `(.L_x_27) ;  /* 0xffffff3800c47947 */ /* 0x000fea000383ffff */
.L_x_35:
[----:B-1----:R-:W-:-:S07]  /*e020*/  MOV R2, UR17 ;  /* 0x0000001100027c02 */ /* 0x002fce0008000f00 */
.L_x_330:
[----:B-1----:R1:W2:Y:S02]  /*e030*/  SYNCS.PHASECHK.TRANS64.TRYWAIT P0, [R2+URZ+0x80], R5 ;  /* 0x00008005020075a7 */ /* 0x0022a400080011ff */
[----:B--2---:R-:W-:Y:S05]  /*e040*/  @!P0 NANOSLEEP.SYNCS 0x989680 ;  /* 0x009896800000895d */ /* 0x004fea0003900000 */
[----:B------:R-:W2:Y:S02]  /*e050*/  @!P0 SYNCS.PHASECHK.TRANS64 P0, [R2+URZ+0x80], R5 ;  /* 0x00008005020085a7 */ /* 0x000ea400080010ff */
[----:B--2---:R-:W-:Y:S05]  /*e060*/  @!P0 BRA `(.L_x_330) ;  /* 0xfffffffc00f08947 */ /* 0x004fea000383ffff */
[----:B------:R-:W-:Y:S05]  /*e070*/  BRA `(.L_x_34) ;  /* 0xffffff3c00847947 */ /* 0x000fea000383ffff */
.L_x_40:
[----:B-1----:R1:W2:Y:S02]  /*e080*/  SYNCS.PHASECHK.TRANS64.TRYWAIT P0, [R2+URZ+0x130], R3 ;  /* 0x00013003020075a7 */ /* 0x0022a400080011ff */
[----:B--2---:R-:W-:Y:S05]  /*e090*/  @!P0 NANOSLEEP.SYNCS 0x989680 ;  /* 0x009896800000895d */ /* 0x004fea0003900000 */
[----:B------:R-:W2:Y:S02]  /*e0a0*/  @!P0 SYNCS.PHASECHK.TRANS64 P0, [R2+URZ+0x130], R3 ;  /* 0x00013003020085a7 */ /* 0x000ea400080010ff */
[----:B--2---:R-:W-:Y:S05]  /*e0b0*/  @!P0 BRA `(.L_x_40) ;  /* 0xfffffffc00f08947 */ /* 0x004fea000383ffff */
[----:B------:R-:W-:Y:S05]  /*e0c0*/  BRA `(.L_x_331) ;  /* 0xffffff4000287947 */ /* 0x000fea000383ffff */
.L_x_44:
[----:B---3--:R-:W-:-:S07]  /*e0d0*/  MOV R0, UR5 ;  /* 0x0000000500007c02 */ /* 0x008fce0008000f00 */
.L_x_332:
[----:B-1----:R1:W2:Y:S02]  /*e0e0*/  SYNCS.PHASECHK.TRANS64.TRYWAIT P0, [R0+URZ], R3 ;  /* 0x00000003000075a7 */ /* 0x0022a400080011ff */
[----:B--2---:R-:W-:Y:S05]  /*e0f0*/  @!P0 NANOSLEEP.SYNCS 0x989680 ;  /* 0x009896800000895d */ /* 0x004fea0003900000 */
[----:B------:R-:W2:Y:S02]  /*e100*/  @!P0 SYNCS.PHASECHK.TRANS64 P0, [R0+URZ], R3 ;  /* 0x00000003000085a7 */ /* 0x000ea400080010ff */
[----:B--2---:R-:W-:Y:S05]  /*e110*/  @!P0 BRA `(.L_x_332) ;  /* 0xfffffffc00f08947 */ /* 0x004fea000383ffff */
[----:B------:R-:W-:Y:S05]  /*e120*/  BRA `(.L_x_333) ;  /* 0xffffff4400987947 */ /* 0x000fea000383ffff */
.L_x_45:
[----:B---3--:R-:W-:-:S07]  /*e130*/  MOV R0, UR5 ;  /* 0x0000000500007c02 */ /* 0x008fce0008000f00 */
.L_x_334:
[----:B-1----:R1:W2:Y:S02]  /*e140*/  SYNCS.PHASECHK.TRANS64.TRYWAIT P0, [R0+URZ], R3 ;  /* 0x00000003000075a7 */ /* 0x0022a400080011ff */
[----:B--2---:R-:W-:Y:S05]  /*e150*/  @!P0 NANOSLEEP.SYNCS 0x989680 ;  /* 0x009896800000895d */ /* 0x004fea0003900000 */
[----:B------:R-:W2:Y:S02]  /*e160*/  @!P0 SYNCS.PHASECHK.TRANS64 P0, [R0+URZ], R3 ;  /* 0x00000003000085a7 */ /* 0x000ea400080010ff */
[----:B--2---:R-:W-:Y:S05]  /*e170*/  @!P0 BRA `(.L_x_334) ;  /* 0xfffffffc00f08947 */ /* 0x004fea000383ffff */
[----:B------:R-:W-:Y:S05]  /*e180*/  BRA `(.L_x_335) ;  /* 0xffffff4400a47947 */ /* 0x000fea000383ffff */
.L_x_46:
[----:B---3--:R-:W-:-:S07]  /*e190*/  MOV R0, UR5 ;  /* 0x0000000500007c02 */ /* 0x008fce0008000f00 */
.L_x_336:
[----:B-1----:R1:W2:Y:S02]  /*e1a0*/  SYNCS.PHASECHK.TRANS64.TRYWAIT P0, [R0+URZ], R3 ;  /* 0x00000003000075a7 */ /* 0x0022a400080011ff */
[----:B--2---:R-:W-:Y:S05]  /*e1b0*/  @!P0 NANOSLEEP.SYNCS 0x989680 ;  /* 0x009896800000895d */ /* 0x004fea0003900000 */
[----:B------:R-:W2:Y:S02]  /*e1c0*/  @!P0 SYNCS.PHASECHK.TRANS64 P0, [R0+URZ], R3 ;  /* 0x00000003000085a7 */ /* 0x000ea400080010ff */
[----:B--2---:R-:W-:Y:S05]  /*e1d0*/  @!P0 BRA `(.L_x_336) ;  /* 0xfffffffc00f08947 */ /* 0x004fea000383ffff */
[----:B------:R-:W-:Y:S05]  /*e1e0*/  BRA `(.L_x_337) ;  /* 0xffffff4400b07947 */ /* 0x000fea000383ffff */
.L_x_47:
[----:B---3--:R-:W-:-:S07]  /*e1f0*/  MOV R0, UR5 ;  /* 0x0000000500007c02 */ /* 0x008fce0008000f00 */
.L_x_338:
[----:B-1----:R1:W2:Y:S02]  /*e200*/  SYNCS.PHASECHK.TRANS64.TRYWAIT P0, [R0+URZ], R3 ;  /* 0x00000003000075a7 */ /* 0x0022a400080011ff */
[----:B--2---:R-:W-:Y:S05]  /*e210*/  @!P0 NANOSLEEP.SYNCS 0x989680 ;  /* 0x009896800000895d */ /* 0x004fea0003900000 */
[----:B------:R-:W2:Y:S02]  /*e220*/  @!P0 SYNCS.PHASECHK.TRANS64 P0, [R0+URZ], R3 ;  /* 0x00000003000085a7 */ /* 0x000ea400080010ff */
[----:B--2---:R-:W-:Y:S05]  /*e230*/  @!P0 BRA `(.L_x_338) ;  /* 0xfffffffc00f08947 */ /* 0x004fea000383ffff */
[----:B------:R-:W-:Y:S05]  /*e240*/  BRA `(.L_x_339) ;  /* 0xffffff4400bc7947 */ /* 0x000fea000383ffff */
.L_x_48:
[----:B---3--:R-:W-:-:S07]  /*e250*/  MOV R0, UR5 ;  /* 0x0000000500007c02 */ /* 0x008fce0008000f00 */
.L_x_340:
[----:B-1----:R1:W2:Y:S02]  /*e260*/  SYNCS.PHASECHK.TRANS64.TRYWAIT P0, [R0+URZ], R3 ;  /* 0x00000003000075a7 */ /* 0x0022a400080011ff */
[----:B--2---:R-:W-:Y:S05]  /*e270*/  @!P0 NANOSLEEP.SYNCS 0x989680 ;  /* 0x009896800000895d */ /* 0x004fea0003900000 */
[----:B------:R-:W2:Y:S02]  /*e280*/  @!P0 SYNCS.PHASECHK.TRANS64 P0, [R0+URZ], R3 ;  /* 0x00000003000085a7 */ /* 0x000ea400080010ff */
[----:B--2---:R-:W-:Y:S05]  /*e290*/  @!P0 BRA `(.L_x_340) ;  /* 0xfffffffc00f08947 */ /* 0x004fea000383ffff */
[----:B------:R-:W-:Y:S05]  /*e2a0*/  BRA `(.L_x_341) ;  /* 0xffffff4400c87947 */ /* 0x000fea000383ffff */
.L_x_49:
[----:B---3--:R-:W-:-:S07]  /*e2b0*/  MOV R0, UR5 ;  /* 0x0000000500007c02 */ /* 0x008fce0008000f00 */
.L_x_342:
[----:B-1----:R1:W2:Y:S02]  /*e2c0*/  SYNCS.PHASECHK.TRANS64.TRYWAIT P0, [R0+URZ], R3 ;  /* 0x00000003000075a7 */ /* 0x0022a400080011ff */
[----:B--2---:R-:W-:Y:S05]  /*e2d0*/  @!P0 NANOSLEEP.SYNCS 0x989680 ;  /* 0x009896800000895d */ /* 0x004fea0003900000 */
[----:B------:R-:W2:Y:S02]  /*e2e0*/  @!P0 SYNCS.PHASECHK.TRANS64 P0, [R0+URZ], R3 ;  /* 0x00000003000085a7 */ /* 0x000ea400080010ff */
[----:B--2---:R-:W-:Y:S05]  /*e2f0*/  @!P0 BRA `(.L_x_342) ;  /* 0xfffffffc00f08947 */ /* 0x004fea000383ffff */
[----:B------:R-:W-:Y:S05]  /*e300*/  BRA `(.L_x_343) ;  /* 0xffffff4400d47947 */ /* 0x000fea000383ffff */
.L_x_50:
[----:B---3--:R-:W-:-:S07]  /*e310*/  MOV R0, UR5 ;  /* 0x0000000500007c02 */ /* 0x008fce0008000f00 */
.L_x_344:
[----:B-1----:R1:W2:Y:S02]  /*e320*/  SYNCS.PHASECHK.TRANS64.TRYWAIT P0, [R0+URZ], R3 ;  /* 0x00000003000075a7 */ /* 0x0022a400080011ff */
[----:B--2---:R-:W-:Y:S05]  /*e330*/  @!P0 NANOSLEEP.SYNCS 0x989680 ;  /* 0x009896800000895d */ /* 0x004fea0003900000 */
[----:B------:R-:W2:Y:S02]  /*e340*/  @!P0 SYNCS.PHASECHK.TRANS64 P0, [R0+URZ], R3 ;  /* 0x00000003000085a7 */ /* 0x000ea400080010ff */
[----:B--2---:R-:W-:Y:S05]  /*e350*/  @!P0 BRA `(.L_x_344) ;  /* 0xfffffffc00f08947 */ /* 0x004fea000383ffff */
[----:B------:R-:W-:Y:S05]  /*e360*/  BRA `(.L_x_345) ;  /* 0xffffff4400e07947 */ /* 0x000fea000383ffff */
.L_x_51:
[----:B---3--:R-:W-:-:S07]  /*e370*/  MOV R0, UR5 ;  /* 0x0000000500007c02 */ /* 0x008fce0008000f00 */
.L_x_346:
[----:B-1----:R1:W2:Y:S02]  /*e380*/  SYNCS.PHASECHK.TRANS64.TRYWAIT P0, [R0+URZ], R3 ;  /* 0x00000003000075a7 */ /* 0x0022a400080011ff */
[----:B--2---:R-:W-:Y:S05]  /*e390*/  @!P0 NANOSLEEP.SYNCS 0x989680 ;  /* 0x009896800000895d */ /* 0x004fea0003900000 */
[----:B------:R-:W2:Y:S02]  /*e3a0*/  @!P0 SYNCS.PHASECHK.TRANS64 P0, [R0+URZ], R3 ;  /* 0x00000003000085a7 */ /* 0x000ea400080010ff */
[----:B--2---:R-:W-:Y:S05]  /*e3b0*/  @!P0 BRA `(.L_x_346) ;  /* 0xfffffffc00f08947 */ /* 0x004fea000383ffff */
[----:B------:R-:W-:Y:S05]  /*e3c0*/  BRA `(.L_x_347) ;  /* 0xffffff4400ec7947 */ /* 0x000fea000383ffff */
.L_x_52:
[----:B---3--:R-:W-:-:S07]  /*e3d0*/  MOV R0, UR5 ;  /* 0x0000000500007c02 */ /* 0x008fce0008000f00 */
.L_x_348:
[----:B-1----:R1:W2:Y:S02]  /*e3e0*/  SYNCS.PHASECHK.TRANS64.TRYWAIT P0, [R0+URZ], R3 ;  /* 0x00000003000075a7 */ /* 0x0022a400080011ff */
[----:B--2---:R-:W-:Y:S05]  /*e3f0*/  @!P0 NANOSLEEP.SYNCS 0x989680 ;  /* 0x009896800000895d */ /* 0x004fea0003900000 */
[----:B------:R-:W2:Y:S02]  /*e400*/  @!P0 SYNCS.PHASECHK.TRANS64 P0, [R0+URZ], R3 ;  /* 0x00000003000085a7 */ /* 0x000ea400080010ff */
[----:B--2---:R-:W-:Y:S05]  /*e410*/  @!P0 BRA `(.L_x_348) ;  /* 0xfffffffc00f08947 */ /* 0x004fea000383ffff */
[----:B------:R-:W-:Y:S05]  /*e420*/  BRA `(.L_x_349) ;  /* 0xffffff4400f87947 */ /* 0x000fea000383ffff */
.L_x_53:
[----:B---3--:R-:W-:-:S07]  /*e430*/  MOV R0, UR5 ;  /* 0x0000000500007c02 */ /* 0x008fce0008000f00 */
.L_x_350:
[----:B-1----:R1:W2:Y:S02]  /*e440*/  SYNCS.PHASECHK.TRANS64.TRYWAIT P0, [R0+URZ], R3 ;  /* 0x00000003000075a7 */ /* 0x0022a400080011ff */
[----:B--2---:R-:W-:Y:S05]  /*e450*/  @!P0 NANOSLEEP.SYNCS 0x989680 ;  /* 0x009896800000895d */ /* 0x004fea0003900000 */
[----:B------:R-:W2:Y:S02]  /*e460*/  @!P0 SYNCS.PHASECHK.TRANS64 P0, [R0+URZ], R3 ;  /* 0x00000003000085a7 */ /* 0x000ea400080010ff */
[----:B--2---:R-:W-:Y:S05]  /*e470*/  @!P0 BRA `(.L_x_350) ;  /* 0xfffffffc00f08947 */ /* 0x004fea000383ffff */
[----:B------:R-:W-:Y:S05]  /*e480*/  BRA `(.L_x_351) ;  /* 0xffffff4800047947 */ /* 0x000fea000383ffff */
.L_x_54:
[----:B---3--:R-:W-:-:S07]  /*e490*/  MOV R0, UR5 ;  /* 0x0000000500007c02 */ /* 0x008fce0008000f00 */
.L_x_352:
[----:B-1----:R1:W2:Y:S02]  /*e4a0*/  SYNCS.PHASECHK.TRANS64.TRYWAIT P0, [R0+URZ], R3 ;  /* 0x00000003000075a7 */ /* 0x0022a400080011ff */
[----:B--2---:R-:W-:Y:S05]  /*e4b0*/  @!P0 NANOSLEEP.SYNCS 0x989680 ;  /* 0x009896800000895d */ /* 0x004fea0003900000 */
[----:B------:R-:W2:Y:S02]  /*e4c0*/  @!P0 SYNCS.PHASECHK.TRANS64 P0, [R0+URZ], R3 ;  /* 0x00000003000085a7 */ /* 0x000ea400080010ff */
[----:B--2---:R-:W-:Y:S05]  /*e4d0*/  @!P0 BRA `(.L_x_352) ;  /* 0xfffffffc00f08947 */ /* 0x004fea000383ffff */
[----:B------:R-:W-:Y:S05]  /*e4e0*/  BRA `(.L_x_353) ;  /* 0xffffff4800107947 */ /* 0x000fea000383ffff */
.L_x_55:
[----:B---3--:R-:W-:-:S07]  /*e4f0*/  MOV R0, UR5 ;  /* 0x0000000500007c02 */ /* 0x008fce0008000f00 */
.L_x_354:
[----:B-1----:R1:W2:Y:S02]  /*e500*/  SYNCS.PHASECHK.TRANS64.TRYWAIT P0, [R0+URZ], R3 ;  /* 0x00000003000075a7 */ /* 0x0022a400080011ff */
[----:B--2---:R-:W-:Y:S05]  /*e510*/  @!P0 NANOSLEEP.SYNCS 0x989680 ;  /* 0x009896800000895d */ /* 0x004fea0003900000 */
[----:B------:R-:W2:Y:S02]  /*e520*/  @!P0 SYNCS.PHASECHK.TRANS64 P0, [R0+URZ], R3 ;  /* 0x00000003000085a7 */ /* 0x000ea400080010ff */
[----:B--2---:R-:W-:Y:S05]  /*e530*/  @!P0 BRA `(.L_x_354) ;  /* 0xfffffffc00f08947 */ /* 0x004fea000383ffff */
[----:B------:R-:W-:Y:S05]  /*e540*/  BRA `(.L_x_355) ;  /* 0xffffff48001c7947 */ /* 0x000fea000383ffff */
.L_x_56:
[----:B---3--:R-:W-:-:S07]  /*e550*/  MOV R0, UR5 ;  /* 0x0000000500007c02 */ /* 0x008fce0008000f00 */
.L_x_356:
[----:B-1----:R1:W2:Y:S02]  /*e560*/  SYNCS.PHASECHK.TRANS64.TRYWAIT P0, [R0+URZ], R3 ;  /* 0x00000003000075a7 */ /* 0x0022a400080011ff */
[----:B--2---:R-:W-:Y:S05]  /*e570*/  @!P0 NANOSLEEP.SYNCS 0x989680 ;  /* 0x009896800000895d */ /* 0x004fea0003900000 */
[----:B------:R-:W2:Y:S02]  /*e580*/  @!P0 SYNCS.PHASECHK.TRANS64 P0, [R0+URZ], R3 ;  /* 0x00000003000085a7 */ /* 0x000ea400080010ff */
[----:B--2---:R-:W-:Y:S05]  /*e590*/  @!P0 BRA `(.L_x_356) ;  /* 0xfffffffc00f08947 */ /* 0x004fea000383ffff */
[----:B------:R-:W-:Y:S05]  /*e5a0*/  BRA `(.L_x_357) ;  /* 0xffffff4800287947 */ /* 0x000fea000383ffff */
.L_x_57:
[----:B---3--:R-:W-:-:S07]  /*e5b0*/  MOV R0, UR5 ;  /* 0x0000000500007c02 */ /* 0x008fce0008000f00 */
.L_x_358:
[----:B-1----:R1:W2:Y:S02]  /*e5c0*/  SYNCS.PHASECHK.TRANS64.TRYWAIT P0, [R0+URZ], R3 ;  /* 0x00000003000075a7 */ /* 0x0022a400080011ff */
[----:B--2---:R-:W-:Y:S05]  /*e5d0*/  @!P0 NANOSLEEP.SYNCS 0x989680 ;  /* 0x009896800000895d */ /* 0x004fea0003900000 */
[----:B------:R-:W2:Y:S02]  /*e5e0*/  @!P0 SYNCS.PHASECHK.TRANS64 P0, [R0+URZ], R3 ;  /* 0x00000003000085a7 */ /* 0x000ea400080010ff */
[----:B--2---:R-:W-:Y:S05]  /*e5f0*/  @!P0 BRA `(.L_x_358) ;  /* 0xfffffffc00f08947 */ /* 0x004fea000383ffff */
[----:B------:R-:W-:Y:S05]  /*e600*/  BRA `(.L_x_359) ;  /* 0xffffff4800347947 */ /* 0x000fea000383ffff */
.L_x_58:
[----:B---3--:R-:W-:-:S07]  /*e610*/  MOV R0, UR5 ;  /* 0x0000000500007c02 */ /* 0x008fce0008000f00 */
.L_x_360:
[----:B-1----:R1:W2:Y:S02]  /*e620*/  SYNCS.PHASECHK.TRANS64.TRYWAIT P0, [R0+URZ], R3 ;  /* 0x00000003000075a7 */ /* 0x0022a400080011ff */
[----:B--2---:R-:W-:Y:S05]  /*e630*/  @!P0 NANOSLEEP.SYNCS 0x989680 ;  /* 0x009896800000895d */ /* 0x004fea0003900000 */
[----:B------:R-:W2:Y:S02]  /*e640*/  @!P0 SYNCS.PHASECHK.TRANS64 P0, [R0+URZ], R3 ;  /* 0x00000003000085a7 */ /* 0x000ea400080010ff */
[----:B--2---:R-:W-:Y:S05]  /*e650*/  @!P0 BRA `(.L_x_360) ;  /* 0xfffffffc00f08947 */ /* 0x004fea000383ffff */
[----:B------:R-:W-:Y:S05]  /*e660*/  BRA `(.L_x_361) ;  /* 0xffffff4800407947 */ /* 0x000fea000383ffff */
.L_x_61:
[----:B-1----:R1:W2:Y:S02]  /*e670*/  SYNCS.PHASECHK.TRANS64.TRYWAIT P0, [R0+URZ+0x190], R5 ;  /* 0x00019005000075a7 */ /* 0x0022a400080011ff */
[----:B--2---:R-:W-:Y:S05]  /*e680*/  @!P0 NANOSLEEP.SYNCS 0x989680 ;  /* 0x009896800000895d */ /* 0x004fea0003900000 */
[----:B------:R-:W2:Y:S02]  /*e690*/  @!P0 SYNCS.PHASECHK.TRANS64 P0, [R0+URZ+0x190], R5 ;  /* 0x00019005000085a7 */ /* 0x000ea400080010ff */
[----:B--2---:R-:W-:Y:S05]  /*e6a0*/  @!P0 BRA `(.L_x_61) ;  /* 0xfffffffc00f08947 */ /* 0x004fea000383ffff */
[----:B------:R-:W-:Y:S05]  /*e6b0*/  BRA `(.L_x_362) ;  /* 0xffffff4800a07947 */ /* 0x000fea000383ffff */
.L_x_62:
[----:B------:R-:W-:-:S07]  /*e6c0*/  MOV R0, UR5 ;  /* 0x0000000500007c02 */ /* 0x000fce0008000f00 */
.L_x_363:
[----:B-1----:R1:W2:Y:S02]  /*e6d0*/  SYNCS.PHASECHK.TRANS64.TRYWAIT P0, [R0+URZ+0x140], R7 ;  /* 0x00014007000075a7 */ /* 0x0022a400080011ff */
[----:B--2---:R-:W-:Y:S05]  /*e6e0*/  @!P0 NANOSLEEP.SYNCS 0x989680 ;  /* 0x009896800000895d */ /* 0x004fea0003900000 */
[----:B------:R-:W2:Y:S02]  /*e6f0*/  @!P0 SYNCS.PHASECHK.TRANS64 P0, [R0+URZ+0x140], R7 ;  /* 0x00014007000085a7 */ /* 0x000ea400080010ff */
[----:B--2---:R-:W-:Y:S05]  /*e700*/  @!P0 BRA `(.L_x_363) ;  /* 0xfffffffc00f08947 */ /* 0x004fea000383ffff */
[----:B------:R-:W-:Y:S05]  /*e710*/  BRA `(.L_x_364) ;  /* 0xffffff4800b07947 */ /* 0x000fea000383ffff */
.L_x_63:
[----:B-1----:R1:W2:Y:S02]  /*e720*/  SYNCS.PHASECHK.TRANS64.TRYWAIT P1, [R0+URZ+0x130], R5 ;  /* 0x00013005000075a7 */ /* 0x0022a400080211ff */
[----:B--2---:R-:W-:Y:S05]  /*e730*/  @!P1 NANOSLEEP.SYNCS 0x989680 ;  /* 0x009896800000995d */ /* 0x004fea0003900000 */
[----:B------:R-:W2:Y:S02]  /*e740*/  @!P1 SYNCS.PHASECHK.TRANS64 P1, [R0+URZ+0x130], R5 ;  /* 0x00013005000095a7 */ /* 0x000ea400080210ff */
[----:B--2---:R-:W-:Y:S05]  /*e750*/  @!P1 BRA `(.L_x_63) ;  /* 0xfffffffc00f09947 */ /* 0x004fea000383ffff */
[----:B------:R-:W-:Y:S05]  /*e760*/  BRA `(.L_x_365) ;  /* 0xffffff4800e07947 */ /* 0x000fea000383ffff */
.L_x_66:
[----:B------:R-:W-:-:S07]  /*e770*/  MOV R0, UR5 ;  /* 0x0000000500007c02 */ /* 0x000fce0008000f00 */
.L_x_366:
[----:B-1----:R1:W2:Y:S02]  /*e780*/  SYNCS.PHASECHK.TRANS64.TRYWAIT P0, [R0+URZ+0x140], R3 ;  /* 0x00014003000075a7 */ /* 0x0022a400080011ff */
[----:B--2---:R-:W-:Y:S05]  /*e790*/  @!P0 NANOSLEEP.SYNCS 0x989680 ;  /* 0x009896800000895d */ /* 0x004fea0003900000 */
[----:B------:R-:W2:Y:S02]  /*e7a0*/  @!P0 SYNCS.PHASECHK.TRANS64 P0, [R0+URZ+0x140], R3 ;  /* 0x00014003000085a7 */ /* 0x000ea400080010ff */
[----:B--2---:R-:W-:Y:S05]  /*e7b0*/  @!P0 BRA `(.L_x_366) ;  /* 0xfffffffc00f08947 */ /* 0x004fea000383ffff */
[----:B------:R-:W-:Y:S05]  /*e7c0*/  BRA `(.L_x_65) ;  /* 0xffffff4c00347947 */ /* 0x000fea000383ffff */
.L_x_75:
[----:B-1----:R-:W-:-:S04]  /*e7d0*/  MOV R4, UR6 ;  /* 0x0000000600047c02 */ /* 0x002fc80008000f00 */
[----:B------:R1:W2:Y:S03]  /*e7e0*/  SYNCS.PHASECHK.TRANS64.TRYWAIT P0, [R4+URZ+0x8], R5 ;  /* 0x00000805040075a7 */ /* 0x0002a600080011ff */
[----:B--2---:R-:W-:Y:S05]  /*e7f0*/  @!P0 NANOSLEEP.SYNCS 0x989680 ;  /* 0x009896800000895d */ /* 0x004fea0003900000 */
[----:B------:R-:W2:Y:S02]  /*e800*/  @!P0 SYNCS.PHASECHK.TRANS64 P0, [R4+URZ+0x8], R5 ;  /* 0x00000805040085a7 */ /* 0x000ea400080010ff */
[----:B--2---:R-:W-:Y:S05]  /*e810*/  @!P0 BRA `(.L_x_75) ;  /* 0xfffffffc00ec8947 */ /* 0x004fea000383ffff */
[----:B------:R-:W-:Y:S05]  /*e820*/  BRA `(.L_x_74) ;  /* 0xffffff4c00e87947 */ /* 0x000fea000383ffff */
.L_x_77:
[----:B------:R-:W-:Y:S01]  /*e830*/  BSSY B0, `(.L_x_367) ;  /* 0x0000006000007945 */ /* 0x000fe20003800000 */
[----:B------:R-:W-:-:S07]  /*e840*/  MOV R15, 0xffffffff ;  /* 0xffffffff000f7802 */ /* 0x000fce0000000f00 */
[----:B-1---5:R-:W-:Y:S05]  /*e850*/  WARPSYNC.COLLECTIVE R15, `(.L_x_368) ;  /* 0x000000000f0c7348 */ /* 0x022fea0003c00000 */
[----:B------:R-:W-:Y:S02]  /*e860*/  ELECT P6, UR79, PT ;  /* 0x00000000004f782f */ /* 0x000fe400038c0000 */
[----:B------:R-:W-:Y:S01]  /*e870*/  MOV R14, UR79 ;  /* 0x0000004f000e7c02 */ /* 0x000fe20008000f00 */
[----:B-1---5:R-:W-:Y:S10]  /*e880*/  ENDCOLLECTIVE ;  /* 0x000000000000791b */ /* 0x022ff40003800000 */
.L_x_368:
[----:B------:R-:W-:Y:S05]  /*e890*/  BSYNC B0 ;  /* 0x0000000000007941 */ /* 0x000fea0003800000 */
.L_x_367:
[----:B------:R-:W-:Y:S05]  /*e8a0*/  BRA `(.L_x_369) ;  /* 0xffffff5000187947 */ /* 0x000fea000383ffff */
.L_x_79:
[----:B-1----:R-:W-:-:S04]  /*e8b0*/  MOV R2, UR6 ;  /* 0x0000000600027c02 */ /* 0x002fc80008000f00 */
[----:B------:R1:W2:Y:S03]  /*e8c0*/  SYNCS.PHASECHK.TRANS64.TRYWAIT P0, [R2+URZ+0x8], R3 ;  /* 0x00000803020075a7 */ /* 0x0002a600080011ff */
[----:B--2---:R-:W-:Y:S05]  /*e8d0*/  @!P0 NANOSLEEP.SYNCS 0x989680 ;  /* 0x009896800000895d */ /* 0x004fea0003900000 */
[----:B------:R-:W2:Y:S02]  /*e8e0*/  @!P0 SYNCS.PHASECHK.TRANS64 P0, [R2+URZ+0x8], R3 ;  /* 0x00000803020085a7 */ /* 0x000ea400080010ff */
[----:B--2---:R-:W-:Y:S05]  /*e8f0*/  @!P0 BRA `(.L_x_79) ;  /* 0xfffffffc00ec8947 */ /* 0x004fea000383ffff */
[----:B------:R-:W-:Y:S05]  /*e900*/  BRA `(.L_x_78) ;  /* 0xffffff50001c7947 */ /* 0x000fea000383ffff */
.L_x_80:
[----:B-1----:R1:W2:Y:S02]  /*e910*/  SYNCS.PHASECHK.TRANS64.TRYWAIT P0, [R0+URZ+0x130], R5 ;  /* 0x00013005000075a7 */ /* 0x0022a400080011ff */
[----:B--2---:R-:W-:Y:S05]  /*e920*/  @!P0 NANOSLEEP.SYNCS 0x989680 ;  /* 0x009896800000895d */ /* 0x004fea0003900000 */
[----:B------:R-:W2:Y:S02]  /*e930*/  @!P0 SYNCS.PHASECHK.TRANS64 P0, [R0+URZ+0x130], R5 ;  /* 0x00013005000085a7 */ /* 0x000ea400080010ff */
[----:B--2---:R-:W-:Y:S05]  /*e940*/  @!P0 BRA `(.L_x_80) ;  /* 0xfffffffc00f08947 */ /* 0x004fea000383ffff */
[----:B------:R-:W-:Y:S05]  /*e950*/  BRA `(.L_x_370) ;  /* 0xffffff5000f87947 */ /* 0x000fea000383ffff */
.L_x_82:
[----:B------:R-:W-:-:S07]  /*e960*/  MOV R0, UR10 ;  /* 0x0000000a00007c02 */ /* 0x000fce0008000f00 */
.L_x_371:
[----:B-1----:R1:W2:Y:S02]  /*e970*/  SYNCS.PHASECHK.TRANS64.TRYWAIT P0, [R0+URZ+0x170], R5 ;  /* 0x00017005000075a7 */ /* 0x0022a400080011ff */
[----:B--2---:R-:W-:Y:S05]  /*e980*/  @!P0 NANOSLEEP.SYNCS 0x989680 ;  /* 0x009896800000895d */ /* 0x004fea0003900000 */
[----:B------:R-:W2:Y:S02]  /*e990*/  @!P0 SYNCS.PHASECHK.TRANS64 P0, [R0+URZ+0x170], R5 ;  /* 0x00017005000085a7 */ /* 0x000ea400080010ff */
[----:B--2---:R-:W-:Y:S05]  /*e9a0*/  @!P0 BRA `(.L_x_371) ;  /* 0xfffffffc00f08947 */ /* 0x004fea000383ffff */
[----:B------:R-:W-:Y:S05]  /*e9b0*/  BRA `(.L_x_372) ;  /* 0xffffff5400447947 */ /* 0x000fea000383ffff */
.L_x_85:
[----:B------:R-:W-:Y:S07]  /*e9c0*/  MOV R0, UR9 ;  /* 0x0000000900007c02 */ /* 0x000fee0008000f00 */
.L_x_373:
[----:B-1----:R1:W2:Y:S02]  /*e9d0*/  SYNCS.PHASECHK.TRANS64.TRYWAIT P0, [R0+URZ], R5 ;  /* 0x00000005000075a7 */ /* 0x0022a400080011ff */
[----:B--2---:R-:W-:Y:S05]  /*e9e0*/  @!P0 NANOSLEEP.SYNCS 0x989680 ;  /* 0x009896800000895d */ /* 0x004fea0003900000 */
[----:B------:R-:W2:Y:S02]  /*e9f0*/  @!P0 SYNCS.PHASECHK.TRANS64 P0, [R0+URZ], R5 ;  /* 0x00000005000085a7 */ /* 0x000ea400080010ff */
[----:B--2---:R-:W-:Y:S05]  /*ea00*/  @!P0 BRA `(.L_x_373) ;  /* 0xfffffffc00f08947 */ /* 0x004fea000383ffff */
[----:B------:R-:W-:Y:S05]  /*ea10*/  BRA `(.L_x_84) ;  /* 0xffffff5400587947 */ /* 0x000fea000383ffff */
.L_x_89:
[----:B-1----:R-:W-:-:S07]  /*ea20*/  MOV R0, UR7 ;  /* 0x0000000700007c02 */ /* 0x002fce0008000f00 */
.L_x_374:
[----:B-1----:R1:W2:Y:S02]  /*ea30*/  SYNCS.PHASECHK.TRANS64.TRYWAIT P0, [R0+URZ], R3 ;  /* 0x00000003000075a7 */ /* 0x0022a400080011ff */
[----:B--2---:R-:W-:Y:S05]  /*ea40*/  @!P0 NANOSLEEP.SYNCS 0x989680 ;  /* 0x009896800000895d */ /* 0x004fea0003900000 */
[----:B------:R-:W2:Y:S02]  /*ea50*/  @!P0 SYNCS.PHASECHK.TRANS64 P0, [R0+URZ], R3 ;  /* 0x00000003000085a7 */ /* 0x000ea400080010ff */
[----:B--2---:R-:W-:Y:S05]  /*ea60*/  @!P0 BRA `(.L_x_374) ;  /* 0xfffffffc00f08947 */ /* 0x004fea000383ffff */
[----:B------:R-:W-:Y:S05]  /*ea70*/  BRA `(.L_x_375) ;  /* 0xffffff5800247947 */ /* 0x000fea000383ffff */
.L_x_90:
[----:B------:R-:W-:-:S07]  /*ea80*/  MOV R0, UR7 ;  /* 0x0000000700007c02 */ /* 0x000fce0008000f00 */
.L_x_376:
[----:B-1----:R1:W2:Y:S02]  /*ea90*/  SYNCS.PHASECHK.TRANS64.TRYWAIT P0, [R0+URZ], R3 ;  /* 0x00000003000075a7 */ /* 0x0022a400080011ff */
[----:B--2---:R-:W-:Y:S05]  /*eaa0*/  @!P0 NANOSLEEP.SYNCS 0x989680 ;  /* 0x009896800000895d */ /* 0x004fea0003900000 */
[----:B------:R-:W2:Y:S02]  /*eab0*/  @!P0 SYNCS.PHASECHK.TRANS64 P0, [R0+URZ], R3 ;  /* 0x00000003000085a7 */ /* 0x000ea400080010ff */
[----:B--2---:R-:W-:Y:S05]  /*eac0*/  @!P0 BRA `(.L_x_376) ;  /* 0xfffffffc00f08947 */ /* 0x004fea000383ffff */
[----:B------:R-:W-:Y:S05]  /*ead0*/  BRA `(.L_x_377) ;  /* 0xffffff5800307947 */ /* 0x000fea000383ffff */
.L_x_91:
[----:B------:R-:W-:-:S07]  /*eae0*/  MOV R0, UR7 ;  /* 0x0000000700007c02 */ /* 0x000fce0008000f00 */
.L_x_378:
[----:B-1----:R1:W2:Y:S02]  /*eaf0*/  SYNCS.PHASECHK.TRANS64.TRYWAIT P0, [R0+URZ], R3 ;  /* 0x00000003000075a7 */ /* 0x0022a400080011ff */
[----:B--2---:R-:W-:Y:S05]  /*eb00*/  @!P0 NANOSLEEP.SYNCS 0x989680 ;  /* 0x009896800000895d */ /* 0x004fea0003900000 */
[----:B------:R-:W2:Y:S02]  /*eb10*/  @!P0 SYNCS.PHASECHK.TRANS64 P0, [R0+URZ], R3 ;  /* 0x00000003000085a7 */ /* 0x000ea400080010ff */
[----:B--2---:R-:W-:Y:S05]  /*eb20*/  @!P0 BRA `(.L_x_378) ;  /* 0xfffffffc00f08947 */ /* 0x004fea000383ffff */
[----:B------:R-:W-:Y:S05]  /*eb30*/  BRA `(.L_x_379) ;  /* 0xffffff58003c7947 */ /* 0x000fea000383ffff */
.L_x_94:
[----:B------:R-:W-:-:S07]  /*eb40*/  MOV R0, UR8 ;  /* 0x0000000800007c02 */ /* 0x000fce0008000f00 */
.L_x_380:
[----:B-1----:R1:W2:Y:S02]  /*eb50*/  SYNCS.PHASECHK.TRANS64.TRYWAIT P1, [R0+URZ+0x1b0], R3 ;  /* 0x0001b003000075a7 */ /* 0x0022a400080211ff */
[----:B--2---:R-:W-:Y:S05]  /*eb60*/  @!P1 NANOSLEEP.SYNCS 0x989680 ;  /* 0x009896800000995d */ /* 0x004fea0003900000 */
[----:B------:R-:W2:Y:S02]  /*eb70*/  @!P1 SYNCS.PHASECHK.TRANS64 P1, [R0+URZ+0x1b0], R3 ;  /* 0x0001b003000095a7 */ /* 0x000ea400080210ff */
[----:B--2---:R-:W-:Y:S05]  /*eb80*/  @!P1 BRA `(.L_x_380) ;  /* 0xfffffffc00f09947 */ /* 0x004fea000383ffff */
[----:B------:R-:W-:Y:S05]  /*eb90*/  BRA `(.L_x_381) ;  /* 0xffffff5800887947 */ /* 0x000fea000383ffff */
.L_x_99:
[----:B--2---:R2:W4:Y:S02]  /*eba0*/  SYNCS.PHASECHK.TRANS64.TRYWAIT P0, [R0+URZ+0x130], R3 ;  /* 0x00013003000075a7 */ /* 0x00452400080011ff */
[----:B----4-:R-:W-:Y:S05]  /*ebb0*/  @!P0 NANOSLEEP.SYNCS 0x989680 ;  /* 0x009896800000895d */ /* 0x010fea0003900000 */
[----:B------:R-:W4:Y:S02]  /*ebc0*/  @!P0 SYNCS.PHASECHK.TRANS64 P0, [R0+URZ+0x130], R3 ;  /* 0x00013003000085a7 */ /* 0x000f2400080010ff */
[----:B----4-:R-:W-:Y:S05]  /*ebd0*/  @!P0 BRA `(.L_x_99) ;  /* 0xfffffffc00f08947 */ /* 0x010fea000383ffff */
[----:B------:R-:W-:Y:S05]  /*ebe0*/  BRA `(.L_x_382) ;  /* 0xffffff5c00947947 */ /* 0x000fea000383ffff */
.L_x_102:
[----:B------:R-:W-:Y:S07]  /*ebf0*/  MOV R0, UR6 ;  /* 0x0000000600007c02 */ /* 0x000fee0008000f00 */
.L_x_383:
[----:B--2---:R2:W4:Y:S02]  /*ec00*/  SYNCS.PHASECHK.TRANS64.TRYWAIT P0, [R0+URZ+0x128], R3 ;  /* 0x00012803000075a7 */ /* 0x00452400080011ff */
[----:B----4-:R-:W-:Y:S05]  /*ec10*/  @!P0 NANOSLEEP.SYNCS 0x989680 ;  /* 0x009896800000895d */ /* 0x010fea0003900000 */
[----:B------:R-:W4:Y:S02]  /*ec20*/  @!P0 SYNCS.PHASECHK.TRANS64 P0, [R0+URZ+0x128], R3 ;  /* 0x00012803000085a7 */ /* 0x000f2400080010ff */
[----:B----4-:R-:W-:Y:S05]  /*ec30*/  @!P0 BRA `(.L_x_383) ;  /* 0xfffffffc00f08947 */ /* 0x010fea000383ffff */
[----:B------:R-:W-:Y:S05]  /*ec40*/  BRA `(.L_x_101) ;  /* 0xffffff6000747947 */ /* 0x000fea000383ffff */
.L_x_105:
[----:B--2---:R-:W-:Y:S07]  /*ec50*/  MOV R3, UR6 ;  /* 0x0000000600037c02 */ /* 0x004fee0008000f00 */
.L_x_384:
[----:B-1----:R1:W2:Y:S02]  /*ec60*/  SYNCS.PHASECHK.TRANS64.TRYWAIT P0, [R3+URZ+0x110], R12 ;  /* 0x0001100c030075a7 */ /* 0x0022a400080011ff */
[----:B--2---:R-:W-:Y:S05]  /*ec70*/  @!P0 NANOSLEEP.SYNCS 0x989680 ;  /* 0x009896800000895d */ /* 0x004fea0003900000 */
[----:B------:R-:W2:Y:S02]  /*ec80*/  @!P0 SYNCS.PHASECHK.TRANS64 P0, [R3+URZ+0x110], R12 ;  /* 0x0001100c030085a7 */ /* 0x000ea400080010ff */
[----:B--2---:R-:W-:Y:S05]  /*ec90*/  @!P0 BRA `(.L_x_384) ;  /* 0xfffffffc00f08947 */ /* 0x004fea000383ffff */
[----:B------:R-:W-:Y:S05]  /*eca0*/  BRA `(.L_x_385) ;  /* 0xffffff6000ec7947 */ /* 0x000fea000383ffff */
.L_x_106:
[----:B------:R-:W-:Y:S07]  /*ecb0*/  MOV R3, UR6 ;  /* 0x0000000600037c02 */ /* 0x000fee0008000f00 */
.L_x_386:
[----:B-1----:R1:W2:Y:S02]  /*ecc0*/  SYNCS.PHASECHK.TRANS64.TRYWAIT P0, [R3+URZ+0x118], R12 ;  /* 0x0001180c030075a7 */ /* 0x0022a400080011ff */
[----:B--2---:R-:W-:Y:S05]  /*ecd0*/  @!P0 NANOSLEEP.SYNCS 0x989680 ;  /* 0x009896800000895d */ /* 0x004fea0003900000 */
[----:B------:R-:W2:Y:S02]  /*ece0*/  @!P0 SYNCS.PHASECHK.TRANS64 P0, [R3+URZ+0x118], R12 ;  /* 0x0001180c030085a7 */ /* 0x000ea400080010ff */
[----:B--2---:R-:W-:Y:S05]  /*ecf0*/  @!P0 BRA `(.L_x_386) ;  /* 0xfffffffc00f08947 */ /* 0x004fea000383ffff */
[----:B------:R-:W-:Y:S05]  /*ed00*/  BRA `(.L_x_387) ;  /* 0xffffff64006c7947 */ /* 0x000fea000383ffff */
.L_x_108:
[----:B------:R-:W-:-:S07]  /*ed10*/  MOV R0, UR6 ;  /* 0x0000000600007c02 */ /* 0x000fce0008000f00 */
.L_x_388:
[----:B-1----:R1:W4:Y:S02]  /*ed20*/  SYNCS.PHASECHK.TRANS64.TRYWAIT P0, [R0+URZ+0x110], R3 ;  /* 0x00011003000075a7 */ /* 0x00232400080011ff */
[----:B----4-:R-:W-:Y:S05]  /*ed30*/  @!P0 NANOSLEEP.SYNCS 0x989680 ;  /* 0x009896800000895d */ /* 0x010fea0003900000 */
[----:B------:R-:W4:Y:S02]  /*ed40*/  @!P0 SYNCS.PHASECHK.TRANS64 P0, [R0+URZ+0x110], R3 ;  /* 0x00011003000085a7 */ /* 0x000f2400080010ff */
[----:B----4-:R-:W-:Y:S05]  /*ed50*/  @!P0 BRA `(.L_x_388) ;  /* 0xfffffffc00f08947 */ /* 0x010fea000383ffff */
[----:B------:R-:W-:Y:S05]  /*ed60*/  BRA `(.L_x_389) ;  /* 0xffffff6400dc7947 */ /* 0x000fea000383ffff */
.L_x_110:
[----:B-1----:R1:W2:Y:S02]  /*ed70*/  SYNCS.PHASECHK.TRANS64.TRYWAIT P0, [R0+URZ+0x130], R3 ;  /* 0x00013003000075a7 */ /* 0x0022a400080011ff */
[----:B--2---:R-:W-:Y:S05]  /*ed80*/  @!P0 NANOSLEEP.SYNCS 0x989680 ;  /* 0x009896800000895d */ /* 0x004fea0003900000 */
[----:B------:R-:W2:Y:S02]  /*ed90*/  @!P0 SYNCS.PHASECHK.TRANS64 P0, [R0+URZ+0x130], R3 ;  /* 0x00013003000085a7 */ /* 0x000ea400080010ff */
[----:B--2---:R-:W-:Y:S05]  /*eda0*/  @!P0 BRA `(.L_x_110) ;  /* 0xfffffffc00f08947 */ /* 0x004fea000383ffff */
[----:B------:R-:W-:Y:S05]  /*edb0*/  BRA `(.L_x_390) ;  /* 0xffffff6800707947 */ /* 0x000fea000383ffff */
.L_x_124:
[----:B-1----:R1:W2:Y:S02]  /*edc0*/  SYNCS.PHASECHK.TRANS64.TRYWAIT P0, [R3+URZ+0x100], R0 ;  /* 0x00010000030075a7 */ /* 0x0022a400080011ff */
[----:B--2---:R-:W-:Y:S05]  /*edd0*/  @!P0 NANOSLEEP.SYNCS 0x989680 ;  /* 0x009896800000895d */ /* 0x004fea0003900000 */
[----:B------:R-:W2:Y:S02]  /*ede0*/  @!P0 SYNCS.PHASECHK.TRANS64 P0, [R3+URZ+0x100], R0 ;  /* 0x00010000030085a7 */ /* 0x000ea400080010ff */
[----:B--2---:R-:W-:Y:S05]  /*edf0*/  @!P0 BRA `(.L_x_124) ;  /* 0xfffffffc00f08947 */ /* 0x004fea000383ffff */
[----:B------:R-:W-:Y:S05]  /*ee00*/  BRA `(.L_x_123) ;  /* 0xffffff7400e07947 */ /* 0x000fea000383ffff */
.L_x_127:
[----:B-1----:R1:W2:Y:S02]  /*ee10*/  SYNCS.PHASECHK.TRANS64.TRYWAIT P0, [R124+URZ+0x150], R3 ;  /* 0x000150037c0075a7 */ /* 0x0022a400080011ff */
[----:B--2---:R-:W-:Y:S05]  /*ee20*/  @!P0 NANOSLEEP.SYNCS 0x989680 ;  /* 0x009896800000895d */ /* 0x004fea0003900000 */
[----:B------:R-:W2:Y:S02]  /*ee30*/  @!P0 SYNCS.PHASECHK.TRANS64 P0, [R124+URZ+0x150], R3 ;  /* 0x000150037c0085a7 */ /* 0x000ea400080010ff */
[----:B--2---:R-:W-:Y:S05]  /*ee40*/  @!P0 BRA `(.L_x_127) ;  /* 0xfffffffc00f08947 */ /* 0x004fea000383ffff */
[----:B------:R-:W-:Y:S05]  /*ee50*/  BRA `(.L_x_126) ;  /* 0xffffff7800687947 */ /* 0x000fea000383ffff */
        .weak           $__internal_0_$__cuda_sm10x_tcgen05_guardrail_trap_col_being_dealloced_not_returned_by_alloc
        .type           $__internal_0_$__cuda_sm10x_tcgen05_guardrail_trap_col_being_dealloced_not_returned_by_alloc,@function
        .size           $__internal_0_$__cuda_sm10x_tcgen05_guardrail_trap_col_being_dealloced_not_returned_by_alloc,($__internal_1_$__cuda_sm10x_tcgen05_guardrail_trap_phase_invalid_during_alloc - $__internal_0_$__cuda_sm10x_tcgen05_guardrail_trap_col_being_dealloced_not_returned_by_alloc)
$__internal_0_$__cuda_sm10x_tcgen05_guardrail_trap_col_being_dealloced_not_returned_by_alloc:
[----:B------:R-:W-:Y:S05]  /*ee60*/  BPT.TRAP 0x1 ;  /* 0x000000040000795c */ /* 0x000fea0000300000 */
[----:B------:R-:W-:-:S04]  /*ee70*/  HFMA2 R3, -RZ, RZ, 0, 0 ;  /* 0x00000000ff037431 */ /* 0x000fc800000001ff */
[----:B------:R-:W-:Y:S05]  /*ee80*/  RET.REL.NODEC R2 `(_ZN7cutlass13device_kernelINS_4gemm6kernel13GemmUniversalIN4cute5tupleIJiiiiEEENS1_10collective13CollectiveMmaINS1_35MainloopSm100TmaUmmaWarpSpecializedILi16ELi2ELi4ENS5_IJNS4_1CILi2EEENSA_ILi1EEESC_EEEEENS5_IJNSA_ILi256EEENSA_ILi128EEENSA_ILi64EEEEEENS_12float_e4m3_tENS5_IJlSC_lEEESJ_SK_NS4_8TiledMMAINS4_8MMA_AtomIJNS4_10MMA_TraitsINS4_25SM100_MMA_F8F6F4_2x1SM_SSEJSJ_SJ_fSF_SG_NS4_17integral_constantINS4_4UMMA5MajorELSR_0EEESS_NSP_INSQ_7ScaleInELST_0EEESU_EEEEEENS4_6LayoutINS5_IJSC_SC_SC_EEENS5_IJNSA_ILi0EEESZ_SZ_EEEEENS5_IJNS4_10UnderscoreES12_S12_EEEEENS4_18SM100_TMA_2SM_LOADENS4_14ComposedLayoutINS4_7SwizzleILi2ELi4ELi3EEENS4_18smem_ptr_flag_bitsILi8EEENSX_INS5_IJNSA_ILi8EEESH_EEENS5_IJSH_SC_EEEEEEEvNS4_8identityES15_S1F_vS1G_EENS_8epilogue10collective18CollectiveEpilogueINS1I_23Sm100TmaWarpSpecializedILi2ELi2ELi64ELb0ELb0EEEJNS5_IJSG_SG_SH_EEENS5_IJNSX_ISG_SC_EENSX_ISH_SC_EEEEESJ_SK_SJ_SK_NS1I_6fusion15FusionCallbacksIS1M_NS1R_13LinCombEltActINS1I_6thread7SigmoidESJ_fSJ_fLNS_15FloatRoundStyleE2EEES1N_S1Q_JEEENS4_5SM1004TMEM4LOAD26SM100_TMEM_LOAD_32dp32b64xENS4_13SM90_TMA_LOADES1F_NS4_39AutoVectorizingCopyWithAssumedAlignmentILi128EEENS4_14SM90_TMA_STOREES1F_S25_S25_EEEvvEEEEvNT_6ParamsE) ;  /* 0xffffff10025c7950 */ /* 0x000fea0003c3ffff */
        .weak           $__internal_1_$__cuda_sm10x_tcgen05_guardrail_trap_phase_invalid_during_alloc
        .type           $__internal_1_$__cuda_sm10x_tcgen05_guardrail_trap_phase_invalid_during_alloc,@function
        .size           $__internal_1_$__cuda_sm10x_tcgen05_guardrail_trap_phase_invalid_during_alloc,($__internal_2_$__cuda_sm10x_tcgen05_guardrail_trap_unallocated_columns_being_dealloced - $__internal_1_$__cuda_sm10x_tcgen05_guardrail_trap_phase_invalid_during_alloc)
$__internal_1_$__cuda_sm10x_tcgen05_guardrail_trap_phase_invalid_during_alloc:
[----:B------:R-:W-:Y:S05]  /*ee90*/  BPT.TRAP 0x1 ;  /* 0x000000040000795c */ /* 0x000fea0000300000 */
[----:B------:R-:W-:-:S04]  /*eea0*/  MOV R3, 0x0 ;  /* 0x0000000000037802 */ /* 0x000fc80000000f00 */
[----:B------:R-:W-:Y:S05]  /*eeb0*/  RET.REL.NODEC R2 `(_ZN7cutlass13device_kernelINS_4gemm6kernel13GemmUniversalIN4cute5tupleIJiiiiEEENS1_10collective13CollectiveMmaINS1_35MainloopSm100TmaUmmaWarpSpecializedILi16ELi2ELi4ENS5_IJNS4_1CILi2EEENSA_ILi1EEESC_EEEEENS5_IJNSA_ILi256EEENSA_ILi128EEENSA_ILi64EEEEEENS_12float_e4m3_tENS5_IJlSC_lEEESJ_SK_NS4_8TiledMMAINS4_8MMA_AtomIJNS4_10MMA_TraitsINS4_25SM100_MMA_F8F6F4_2x1SM_SSEJSJ_SJ_fSF_SG_NS4_17integral_constantINS4_4UMMA5MajorELSR_0EEESS_NSP_INSQ_7ScaleInELST_0EEESU_EEEEEENS4_6LayoutINS5_IJSC_SC_SC_EEENS5_IJNSA_ILi0EEESZ_SZ_EEEEENS5_IJNS4_10UnderscoreES12_S12_EEEEENS4_18SM100_TMA_2SM_LOADENS4_14ComposedLayoutINS4_7SwizzleILi2ELi4ELi3EEENS4_18smem_ptr_flag_bitsILi8EEENSX_INS5_IJNSA_ILi8EEESH_EEENS5_IJSH_SC_EEEEEEEvNS4_8identityES15_S1F_vS1G_EENS_8epilogue10collective18CollectiveEpilogueINS1I_23Sm100TmaWarpSpecializedILi2ELi2ELi64ELb0ELb0EEEJNS5_IJSG_SG_SH_EEENS5_IJNSX_ISG_SC_EENSX_ISH_SC_EEEEESJ_SK_SJ_SK_NS1I_6fusion15FusionCallbacksIS1M_NS1R_13LinCombEltActINS1I_6thread7SigmoidESJ_fSJ_fLNS_15FloatRoundStyleE2EEES1N_S1Q_JEEENS4_5SM1004TMEM4LOAD26SM100_TMEM_LOAD_32dp32b64xENS4_13SM90_TMA_LOADES1F_NS4_39AutoVectorizingCopyWithAssumedAlignmentILi128EEENS4_14SM90_TMA_STOREES1F_S25_S25_EEEvvEEEEvNT_6ParamsE) ;  /* 0xffffff1002507950 */ /* 0x000fea0003c3ffff */
        .weak           $__internal_2_$__cuda_sm10x_tcgen05_guardrail_trap_unallocated_columns_being_dealloced
        .type           $__internal_2_$__cuda_sm10x_tcgen05_guardrail_trap_unallocated_columns_being_dealloced,@function
        .size           $__internal_2_$__cuda_sm10x_tcgen05_guardrail_trap_unallocated_columns_being_dealloced,($__internal_3_$__cuda_sm20_rcp_rn_f32_slowpath - $__internal_2_$__cuda_sm10x_tcgen05_guardrail_trap_unallocated_columns_being_dealloced)
$__internal_2_$__cuda_sm10x_tcgen05_guardrail_trap_unallocated_columns_being_dealloced:
[----:B------:R-:W-:Y:S05]  /*eec0*/  BPT.TRAP 0x1 ;  /* 0x000000040000795c */ /* 0x000fea0000300000 */
[----:B------:R-:W-:-:S04]  /*eed0*/  HFMA2 R3, -RZ, RZ, 0, 0 ;  /* 0x00000000ff037431 */ /* 0x000fc800000001ff */
[----:B------:R-:W-:Y:S05]  /*eee0*/  RET.REL.NODEC R2 `(_ZN7cutlass13device_kernelINS_4gemm6kernel13GemmUniversalIN4cute5tupleIJiiiiEEENS1_10collective13CollectiveMmaINS1_35MainloopSm100TmaUmmaWarpSpecializedILi16ELi2ELi4ENS5_IJNS4_1CILi2EEENSA_ILi1EEESC_EEEEENS5_IJNSA_ILi256EEENSA_ILi128EEENSA_ILi64EEEEEENS_12float_e4m3_tENS5_IJlSC_lEEESJ_SK_NS4_8TiledMMAINS4_8MMA_AtomIJNS4_10MMA_TraitsINS4_25SM100_MMA_F8F6F4_2x1SM_SSEJSJ_SJ_fSF_SG_NS4_17integral_constantINS4_4UMMA5MajorELSR_0EEESS_NSP_INSQ_7ScaleInELST_0EEESU_EEEEEENS4_6LayoutINS5_IJSC_SC_SC_EEENS5_IJNSA_ILi0EEESZ_SZ_EEEEENS5_IJNS4_10UnderscoreES12_S12_EEEEENS4_18SM100_TMA_2SM_LOADENS4_14ComposedLayoutINS4_7SwizzleILi2ELi4ELi3EEENS4_18smem_ptr_flag_bitsILi8EEENSX_INS5_IJNSA_ILi8EEESH_EEENS5_IJSH_SC_EEEEEEEvNS4_8identityES15_S1F_vS1G_EENS_8epilogue10collective18CollectiveEpilogueINS1I_23Sm100TmaWarpSpecializedILi2ELi2ELi64ELb0ELb0EEEJNS5_IJSG_SG_SH_EEENS5_IJNSX_ISG_SC_EENSX_ISH_SC_EEEEESJ_SK_SJ_SK_NS1I_6fusion15FusionCallbacksIS1M_NS1R_13LinCombEltActINS1I_6thread7SigmoidESJ_fSJ_fLNS_15FloatRoundStyleE2EEES1N_S1Q_JEEENS4_5SM1004TMEM4LOAD26SM100_TMEM_LOAD_32dp32b64xENS4_13SM90_TMA_LOADES1F_NS4_39AutoVectorizingCopyWithAssumedAlignmentILi128EEENS4_14SM90_TMA_STOREES1F_S25_S25_EEEvvEEEEvNT_6ParamsE) ;  /* 0xffffff1002447950 */ /* 0x000fea0003c3ffff */
        .weak           $__internal_3_$__cuda_sm20_rcp_rn_f32_slowpath
        .type           $__internal_3_$__cuda_sm20_rcp_rn_f32_slowpath,@function
        .size           $__internal_3_$__cuda_sm20_rcp_rn_f32_slowpath,(.L_x_396 - $__internal_3_$__cuda_sm20_rcp_rn_f32_slowpath)
$__internal_3_$__cuda_sm20_rcp_rn_f32_slowpath:
[----:B------:R-:W-:Y:S01]  /*eef0*/  IMAD.SHL.U32 R97, R101, 0x2, RZ ;  /* 0x0000000265617824 */ /* 0x000fe200078e00ff */
[----:B------:R-:W-:Y:S04]  /*ef00*/  BSSY.RECONVERGENT B0, `(.L_x_391) ;  /* 0x0000030000007945 */ /* 0x000fe80003800200 */
[----:B------:R-:W-:-:S04]  /*ef10*/  SHF.R.U32.HI R97, RZ, 0x18, R97 ;  /* 0x00000018ff617819 */ /* 0x000fc80000011661 */
[----:B------:R-:W-:-:S13]  /*ef20*/  ISETP.NE.U32.AND P0, PT, R97, RZ, PT ;  /* 0x000000ff6100720c */ /* 0x000fda0003f05070 */
[----:B------:R-:W-:Y:S05]  /*ef30*/  @P0 BRA `(.L_x_392) ;  /* 0x0000000000280947 */ /* 0x000fea0003800000 */
[----:B------:R-:W-:-:S04]  /*ef40*/  SHF.L.U32 R64, R101, 0x1, RZ ;  /* 0x0000000165407819 */ /* 0x000fc800000006ff */
[----:B------:R-:W-:-:S13]  /*ef50*/  ISETP.NE.AND P0, PT, R64, RZ, PT ;  /* 0x000000ff4000720c */ /* 0x000fda0003f05270 */
[----:B------:R-:W-:Y:S01]  /*ef60*/  @P0 FFMA R97, R101, 1.84467440737095516160e+19, RZ ;  /* 0x5f80000065610823 */ /* 0x000fe200000000ff */
[----:B------:R-:W-:Y:S08]  /*ef70*/  @!P0 MUFU.RCP R99, R101 ;  /* 0x0000006500638308 */ /* 0x000ff00000001000 */
[----:B------:R-:W1:Y:S02]  /*ef80*/  @P0 MUFU.RCP R64, R97 ;  /* 0x0000006100400308 */ /* 0x000e640000001000 */
[----:B-1----:R-:W-:-:S04]  /*ef90*/  @P0 FFMA R103, R97, R64, -1 ;  /* 0xbf80000061670423 */ /* 0x002fc80000000040 */
[----:B------:R-:W-:-:S04]  /*efa0*/  @P0 FADD.FTZ R103, -R103, -RZ ;  /* 0x800000ff67670221 */ /* 0x000fc80000010100 */
[----:B------:R-:W-:-:S04]  /*efb0*/  @P0 FFMA R103, R64, R103, R64 ;  /* 0x0000006740670223 */ /* 0x000fc80000000040 */
[----:B------:R-:W-:Y:S01]  /*efc0*/  @P0 FFMA R99, R103, 1.84467440737095516160e+19, RZ ;  /* 0x5f80000067630823 */ /* 0x000fe200000000ff */
[----:B------:R-:W-:Y:S05]  /*efd0*/  BRA `(.L_x_393) ;  /* 0x0000000000887947 */ /* 0x000fea0003800000 */
.L_x_392:
[----:B------:R-:W-:-:S04]  /*efe0*/  IADD3 R64, PT, PT, R97, -0xfd, RZ ;  /* 0xffffff0361407810 */ /* 0x000fc80007ffe0ff */
[----:B------:R-:W-:-:S13]  /*eff0*/  ISETP.GT.U32.AND P0, PT, R64, 0x1, PT ;  /* 0x000000014000780c */ /* 0x000fda0003f04070 */
[----:B------:R-:W-:Y:S05]  /*f000*/  @P0 BRA `(.L_x_394) ;  /* 0x0000000000780947 */ /* 0x000fea0003800000 */
[----:B------:R-:W-:Y:S01]  /*f010*/  LOP3.LUT R105, R101, 0x7fffff, RZ, 0xc0, !PT ;  /* 0x007fffff65697812 */ /* 0x000fe200078ec0ff */
[----:B------:R-:W-:Y:S02]  /*f020*/  IMAD.MOV.U32 R99, RZ, RZ, 0x3 ;  /* 0x00000003ff637424 */ /* 0x000fe400078e00ff */
[----:B------:R-:W-:Y:S01]  /*f030*/  VIADD R97, R97, 0xffffff04 ;  /* 0xffffff0461617836 */ /* 0x000fe20000000000 */
[----:B------:R-:W-:Y:S02]  /*f040*/  LOP3.LUT R105, R105, 0x3f800000, RZ, 0xfc, !PT ;  /* 0x3f80000069697812 */ /* 0x000fe400078efcff */
[----:B------:R-:W-:Y:S02]  /*f050*/  SHF.L.U32 R99, R99, R64, RZ ;  /* 0x0000004063637219 */ /* 0x000fe400000006ff */
[----:B------:R-:W1:Y:S02]  /*f060*/  MUFU.RCP R104, R105 ;  /* 0x0000006900687308 */ /* 0x000e640000001000 */
[----:B-1----:R-:W-:-:S04]  /*f070*/  FFMA R103, R105, R104, -1 ;  /* 0xbf80000069677423 */ /* 0x002fc80000000068 */
[----:B------:R-:W-:-:S04]  /*f080*/  FADD.FTZ R103, -R103, -RZ ;  /* 0x800000ff67677221 */ /* 0x000fc80000010100 */
[CCC-:B------:R-:W-:Y:S01]  /*f090*/  FFMA.RM R106, R104.reuse, R103.reuse, R104.reuse ;  /* 0x00000067686a7223 */ /* 0x1c0fe20000004068 */
[----:B------:R-:W-:-:S04]  /*f0a0*/  FFMA.RP R103, R104, R103, R104 ;  /* 0x0000006768677223 */ /* 0x000fc80000008068 */
[C---:B------:R-:W-:Y:S02]  /*f0b0*/  LOP3.LUT R104, R106.reuse, 0x7fffff, RZ, 0xc0, !PT ;  /* 0x007fffff6a687812 */ /* 0x040fe400078ec0ff */
[----:B------:R-:W-:Y:S02]  /*f0c0*/  FSETP.NEU.FTZ.AND P0, PT, R106, R103, PT ;  /* 0x000000676a00720b */ /* 0x000fe40003f1d000 */
[----:B------:R-:W-:Y:S02]  /*f0d0*/  LOP3.LUT R104, R104, 0x800000, RZ, 0xfc, !PT ;  /* 0x0080000068687812 */ /* 0x000fe400078efcff */
[----:B------:R-:W-:Y:S02]  /*f0e0*/  SEL R103, RZ, 0xffffffff, !P0 ;  /* 0xffffffffff677807 */ /* 0x000fe40004000000 */
[----:B------:R-:W-:-:S03]  /*f0f0*/  LOP3.LUT R99, R99, R104, RZ, 0xc0, !PT ;  /* 0x0000006863637212 */ /* 0x000fc600078ec0ff */
[----:B------:R-:W-:Y:S01]  /*f100*/  IMAD.MOV R103, RZ, RZ, -R103 ;  /* 0x000000ffff677224 */ /* 0x000fe200078e0a67 */
[----:B------:R-:W-:-:S04]  /*f110*/  SHF.R.U32.HI R99, RZ, R64, R99 ;  /* 0x00000040ff637219 */ /* 0x000fc80000011663 */
[--C-:B------:R-:W-:Y:S02]  /*f120*/  LOP3.LUT P1, RZ, R103, R64, R104.reuse, 0xf8, !PT ;  /* 0x0000004067ff7212 */ /* 0x100fe4000782f868 */
[C---:B------:R-:W-:Y:S02]  /*f130*/  LOP3.LUT P2, RZ, R99.reuse, 0x1, RZ, 0xc0, !PT ;  /* 0x0000000163ff7812 */ /* 0x040fe4000784c0ff */
[----:B------:R-:W-:Y:S02]  /*f140*/  LOP3.LUT P0, RZ, R99, 0x2, RZ, 0xc0, !PT ;  /* 0x0000000263ff7812 */ /* 0x000fe4000780c0ff */
[----:B------:R-:W-:Y:S02]  /*f150*/  SHF.R.U32.HI R104, RZ, R97, R104 ;  /* 0x00000061ff687219 */ /* 0x000fe40000011668 */
[----:B------:R-:W-:-:S04]  /*f160*/  PLOP3.LUT P0, PT, P2, P1, P0, 0xe0, 0x0 ;  /* 0x000000000000781c */ /* 0x000fc80001703c00 */
[----:B------:R-:W-:-:S05]  /*f170*/  SEL R64, RZ, 0x1, !P0 ;  /* 0x00000001ff407807 */ /* 0x000fca0004000000 */
[----:B------:R-:W-:-:S05]  /*f180*/  IMAD.MOV R64, RZ, RZ, -R64 ;  /* 0x000000ffff407224 */ /* 0x000fca00078e0a40 */
[----:B------:R-:W-:-:S13]  /*f190*/  ISETP.GE.AND P0, PT, R64, RZ, PT ;  /* 0x000000ff4000720c */ /* 0x000fda0003f06270 */
[----:B------:R-:W-:Y:S01]  /*f1a0*/  @!P0 VIADD R104, R104, 0x1 ;  /* 0x0000000168688836 */ /* 0x000fe20000000000 */
[----:B------:R-:W-:-:S13]  /*f1b0*/  LOP3.LUT P0, RZ, R101, 0x7fffff, RZ, 0xc0, !PT ;  /* 0x007fffff65ff7812 */ /* 0x000fda000780c0ff */
[----:B------:R-:W-:-:S05]  /*f1c0*/  @!P0 IMAD.SHL.U32 R104, R104, 0x2, RZ ;  /* 0x0000000268688824 */ /* 0x000fca00078e00ff */
[----:B------:R-:W-:Y:S01]  /*f1d0*/  LOP3.LUT R99, R104, 0x80000000, R101, 0xf8, !PT ;  /* 0x8000000068637812 */ /* 0x000fe200078ef865 */
[----:B------:R-:W-:Y:S05]  /*f1e0*/  BRA `(.L_x_393) ;  /* 0x0000000000047947 */ /* 0x000fea0003800000 */
.L_x_394:
[----:B------:R1:W2:Y:S02]  /*f1f0*/  MUFU.RCP R99, R101 ;  /* 0x0000006500637308 */ /* 0x0002a40000001000 */
.L_x_393:
[----:B------:R-:W-:Y:S05]  /*f200*/  BSYNC.RECONVERGENT B0 ;  /* 0x0000000000007941 */ /* 0x000fea0003800200 */
.L_x_391:
[----:B------:R-:W-:Y:S01]  /*f210*/  HFMA2 R103, -RZ, RZ, 0, 0 ;  /* 0x00000000ff677431 */ /* 0x000fe200000001ff */
[----:B--2---:R-:W-:-:S03]  /*f220*/  MOV R64, R99 ;  /* 0x0000006300407202 */ /* 0x004fc60000000f00 */
[----:B-1----:R-:W-:Y:S05]  /*f230*/  RET.REL.NODEC R102 `(_ZN7cutlass13device_kernelINS_4gemm6kernel13GemmUniversalIN4cute5tupleIJiiiiEEENS1_10collective13CollectiveMmaINS1_35MainloopSm100TmaUmmaWarpSpecializedILi16ELi2ELi4ENS5_IJNS4_1CILi2EEENSA_ILi1EEESC_EEEEENS5_IJNSA_ILi256EEENSA_ILi128EEENSA_ILi64EEEEEENS_12float_e4m3_tENS5_IJlSC_lEEESJ_SK_NS4_8TiledMMAINS4_8MMA_AtomIJNS4_10MMA_TraitsINS4_25SM100_MMA_F8F6F4_2x1SM_SSEJSJ_SJ_fSF_SG_NS4_17integral_constantINS4_4UMMA5MajorELSR_0EEESS_NSP_INSQ_7ScaleInELST_0EEESU_EEEEEENS4_6LayoutINS5_IJSC_SC_SC_EEENS5_IJNSA_ILi0EEESZ_SZ_EEEEENS5_IJNS4_10UnderscoreES12_S12_EEEEENS4_18SM100_TMA_2SM_LOADENS4_14ComposedLayoutINS4_7SwizzleILi2ELi4ELi3EEENS4_18smem_ptr_flag_bitsILi8EEENSX_INS5_IJNSA_ILi8EEESH_EEENS5_IJSH_SC_EEEEEEEvNS4_8identityES15_S1F_vS1G_EENS_8epilogue10collective18CollectiveEpilogueINS1I_23Sm100TmaWarpSpecializedILi2ELi2ELi64ELb0ELb0EEEJNS5_IJSG_SG_SH_EEENS5_IJNSX_ISG_SC_EENSX_ISH_SC_EEEEESJ_SK_SJ_SK_NS1I_6fusion15FusionCallbacksIS1M_NS1R_13LinCombEltActINS1I_6thread7SigmoidESJ_fSJ_fLNS_15FloatRoundStyleE2EEES1N_S1Q_JEEENS4_5SM1004TMEM4LOAD26SM100_TMEM_LOAD_32dp32b64xENS4_13SM90_TMA_LOADES1F_NS4_39AutoVectorizingCopyWithAssumedAlignmentILi128EEENS4_14SM90_TMA_STOREES1F_S25_S25_EEEvvEEEEvNT_6ParamsE) ;  /* 0xffffff0c66707950 */ /* 0x002fea0003c3ffff */
.L_x_395:
[----:B------:R-:W-:-:S00]  /*f240*/  BRA `(.L_x_395) ;  /* 0xfffffffc00fc7947 */ /* 0x000fc0000383ffff */
[----:B------:R-:W-:-:S00]  /*f250*/  NOP ;  /* 0x0000000000007918 */ /* 0x000fc00000000000 */
        /* <DEDUP_REMOVED lines=10> */
.L_x_396:


//--------------------- .nv.global.init           --------------------------
	.section	.nv.global.init,"aw",@progbits
.nv.global.init:
	.type		$str$27,@object
	.size		$str$27,($str$28 - $str$27)
$str$27:
        /*0000*/ 	.byte	0x28, 0x61, 0x64, 0x64, 0x72, 0x65, 0x73, 0x73, 0x20, 0x26, 0x20, 0x6d, 0x61, 0x73, 0x6b, 0x29
        /*0010*/ 	.byte	0x20, 0x3d, 0x3d, 0x20, 0x30, 0x00
	.type		$str$28,@object
	.size		$str$28,($str$26 - $str$28)
$str$28:
        /*0016*/ 	.byte	0x2f, 0x74, 0x6d, 0x70, 0x2f, 0x63, 0x75, 0x74, 0x6c, 0x61, 0x73, 0x73, 0x5f, 0x73, 0x77, 0x65
        /*0026*/ 	.byte	0x65, 0x70, 0x5f, 0x73, 0x72, 0x63, 0x2f, 0x69, 0x6e, 0x63, 0x6c, 0x75, 0x64, 0x65, 0x2f, 0x63
        /*0036*/ 	.byte	0x75, 0x74, 0x65, 0x2f, 0x70, 0x6f, 0x69, 0x6e, 0x74, 0x65, 0x72, 0x5f, 0x66, 0x6c, 0x61, 0x67
        /*0046*/ 	.byte	0x67, 0x65, 0x64, 0x2e, 0x68, 0x70, 0x70, 0x00
	.type		$str$26,@object
	.size		$str$26,($str$25 - $str$26)
$str$26:
        /*004e*/ 	.byte	0x2f, 0x74, 0x6d, 0x70, 0x2f, 0x63, 0x75, 0x74, 0x6c, 0x61, 0x73, 0x73, 0x5f, 0x73, 0x77, 0x65
        /*005e*/ 	.byte	0x65, 0x70, 0x5f, 0x73, 0x72, 0x63, 0x2f, 0x69, 0x6e, 0x63, 0x6c, 0x75, 0x64, 0x65, 0x2f, 0x63
        /*006e*/ 	.byte	0x75, 0x74, 0x65, 0x2f, 0x61, 0x74, 0x6f, 0x6d, 0x2f, 0x63, 0x6f, 0x70, 0x79, 0x5f, 0x74, 0x72
        /*007e*/ 	.byte	0x61, 0x69, 0x74, 0x73, 0x5f, 0x73, 0x6d, 0x31, 0x30, 0x30, 0x2e, 0x68, 0x70, 0x70, 0x00
	.type		$str$25,@object
	.size		$str$25,(__unnamed_1 - $str$25)
$str$25:
        /*008d*/ 	.byte	0x28, 0x28, 0x75, 0x69, 0x6e, 0x74, 0x33, 0x32, 0x5f, 0x74, 0x28, 0x74, 0x68, 0x72, 0x65, 0x61
        /*009d*/ 	.byte	0x64, 0x49, 0x64, 0x78, 0x2e, 0x78, 0x29, 0x20, 0x2f, 0x20, 0x33, 0x32, 0x29, 0x20, 0x25, 0x20
        /*00ad*/ 	.byte	0x34, 0x29, 0x20, 0x3d, 0x3d, 0x20, 0x28, 0x28, 0x28, 0x74, 0x6d, 0x65, 0x6d, 0x5f, 0x61, 0x64
        /*00bd*/ 	.byte	0x64, 0x72, 0x20, 0x3e, 0x3e, 0x20, 0x31, 0x36, 0x29, 0x20, 0x2f, 0x20, 0x33, 0x32, 0x29, 0x20
        /*00cd*/ 	.byte	0x25, 0x20, 0x34, 0x29, 0x00
	.type		__unnamed_1,@object
	.size		__unnamed_1,(__unnamed_2 - __unnamed_1)
__unnamed_1:
        /*00d2*/ 	.byte	0x61, 0x75, 0x74, 0x6f, 0x20, 0x63, 0x75, 0x74, 0x65, 0x3a, 0x3a, 0x61, 0x73, 0x5f, 0x70, 0x6f
        /* <DEDUP_REMOVED lines=24> */
        /*0262*/ 	.byte	0x43, 0x3c, 0x38, 0x31, 0x39, 0x32, 0x3e, 0x3e, 0x3e, 0x3e, 0x5d, 0x00
	.type		__unnamed_2,@object
	.size		__unnamed_2,(.L_2 - __unnamed_2)
__unnamed_2:
        /* <DEDUP_REMOVED lines=42> */
        /*050e*/ 	.byte	0x3e, 0x3e, 0x3e, 0x3e, 0x5d, 0x00
.L_2:


//--------------------- .nv.shared._ZN7cutlass13device_kernelINS_4gemm6kernel13GemmUniversalIN4cute5tupleIJiiiiEEENS1_10collective13CollectiveMmaINS1_35MainloopSm100TmaUmmaWarpSpecializedILi16ELi2ELi4ENS5_IJNS4_1CILi2EEENSA_ILi1EEESC_EEEEENS5_IJNSA_ILi256EEENSA_ILi128EEENSA_ILi64EEEEEENS_12float_e4m3_tENS5_IJlSC_lEEESJ_SK_NS4_8TiledMMAINS4_8MMA_AtomIJNS4_10MMA_TraitsINS4_25SM100_MMA_F8F6F4_2x1SM_SSEJSJ_SJ_fSF_SG_NS4_17integral_constantINS4_4UMMA5MajorELSR_0EEESS_NSP_INSQ_7ScaleInELST_0EEESU_EEEEEENS4_6LayoutINS5_IJSC_SC_SC_EEENS5_IJNSA_ILi0EEESZ_SZ_EEEEENS5_IJNS4_10UnderscoreES12_S12_EEEEENS4_18SM100_TMA_2SM_LOADENS4_14ComposedLayoutINS4_7SwizzleILi2ELi4ELi3EEENS4_18smem_ptr_flag_bitsILi8EEENSX_INS5_IJNSA_ILi8EEESH_EEENS5_IJSH_SC_EEEEEEEvNS4_8identityES15_S1F_vS1G_EENS_8epilogue10collective18CollectiveEpilogueINS1I_23Sm100TmaWarpSpecializedILi2ELi2ELi64ELb0ELb0EEEJNS5_IJSG_SG_SH_EEENS5_IJNSX_ISG_SC_EENSX_ISH_SC_EEEEESJ_SK_SJ_SK_NS1I_6fusion15FusionCallbacksIS1M_NS1R_13LinCombEltActINS1I_6thread7SigmoidESJ_fSJ_fLNS_15FloatRoundStyleE2EEES1N_S1Q_JEEENS4_5SM1004TMEM4LOAD26SM100_TMEM_LOAD_32dp32b64xENS4_13SM90_TMA_LOADES1F_NS4_39AutoVectorizingCopyWithAssumedAlignmentILi128EEENS4_14SM90_TMA_STOREES1F_S25_S25_EEEvvEEEEvNT_6ParamsE --------------------------
	.section	.nv.shared._ZN7cutlass13device_kernelINS_4gemm6kernel13GemmUniversalIN4cute5tupleIJiiiiEEENS1_10collective13CollectiveMmaINS1_35MainloopSm100TmaUmmaWarpSpecializedILi16ELi2ELi4ENS5_IJNS4_1CILi2EEENSA_ILi1EEESC_EEEEENS5_IJNSA_ILi256EEENSA_ILi128EEENSA_ILi64EEEEEENS_12float_e4m3_tENS5_IJlSC_lEEESJ_SK_NS4_8TiledMMAINS4_8MMA_AtomIJNS4_10MMA_TraitsINS4_25SM100_MMA_F8F6F4_2x1SM_SSEJSJ_SJ_fSF_SG_NS4_17integral_constantINS4_4UMMA5MajorELSR_0EEESS_NSP_INSQ_7ScaleInELST_0EEESU_EEEEEENS4_6LayoutINS5_IJSC_SC_SC_EEENS5_IJNSA_ILi0EEESZ_SZ_EEEEENS5_IJNS4_10UnderscoreES12_S12_EEEEENS4_18SM100_TMA_2SM_LOADENS4_14ComposedLayoutINS4_7SwizzleILi2ELi4ELi3EEENS4_18smem_ptr_flag_bitsILi8EEENSX_INS5_IJNSA_ILi8EEESH_EEENS5_IJSH_SC_EEEEEEEvNS4_8identityES15_S1F_vS1G_EENS_8epilogue10collective18CollectiveEpilogueINS1I_23Sm100TmaWarpSpecializedILi2ELi2ELi64ELb0ELb0EEEJNS5_IJSG_SG_SH_EEENS5_IJNSX_ISG_SC_EENSX_ISH_SC_EEEEESJ_SK_SJ_SK_NS1I_6fusion15FusionCallbacksIS1M_NS1R_13LinCombEltActINS1I_6thread7SigmoidESJ_fSJ_fLNS_15FloatRoundStyleE2EEES1N_S1Q_JEEENS4_5SM1004TMEM4LOAD26SM100_TMEM_LOAD_32dp32b64xENS4_13SM90_TMA_LOADES1F_NS4_39AutoVectorizingCopyWithAssumedAlignmentILi128EEENS4_14SM90_TMA_STOREES1F_S25_S25_EEEvvEEEEvNT_6ParamsE,"aw",@nobits
	.sectionflags	@""
	.align	16
	.zero		1024


//--------------------- .nv.shared.reserved.0     --------------------------
	.section	.nv.shared.reserved.0,"aw",@nobits
	.weak		__nv_reservedSMEM_offset_0_alias
	.size		__nv_reservedSMEM_offset_0_alias, 0, 64
	.other		__nv_reservedSMEM_offset_0_alias,@"STO_CUDA_RESERVED_SHARED STV_DEFAULT"
__nv_reservedSMEM_offset_0_alias:
	.zero		0
.nv.shared.reserved.0:
	.zero		64
	.weak		__nv_reservedSMEM_tcgen05_partition
	.type		__nv_reservedSMEM_tcgen05_partition,@object
	.size		__nv_reservedSMEM_tcgen05_partition,(.L_0 - __nv_reservedSMEM_tcgen05_partition)
__nv_reservedSMEM_tcgen05_partition:
	.zero		32
.L_0:


//--------------------- .nv.global                --------------------------
	.section	.nv.global,"aw",@nobits
.nv.global:
	.type		_ZN39_INTERNAL_056e8ee7_4_k_cu_fceade3d_30294cute1_E,@object
	.size		_ZN39_INTERNAL_056e8ee7_4_k_cu_fceade3d_30294cute1_E,(_ZN39_INTERNAL_056e8ee7_4_k_cu_fceade3d_30294cuda3std3__45__cpo6cbeginE - _ZN39_INTERNAL_056e8ee7_4_k_cu_fceade3d_30294cute1_E)
_ZN39_INTERNAL_056e8ee7_4_k_cu_fceade3d_30294cute1_E:
	.zero		1
	.type		_ZN39_INTERNAL_056e8ee7_4_k_cu_fceade3d_30294cuda3std3__45__cpo6cbeginE,@object
	.size		_ZN39_INTERNAL_056e8ee7_4_k_cu_fceade3d_30294cuda3std3__45__cpo6cbeginE,(_ZN39_INTERNAL_056e8ee7_4_k_cu_fceade3d_30294cuda3std3__48in_placeE - _ZN39_INTERNAL_056e8ee7_4_k_cu_fceade3d_30294cuda3std3__45__cpo6cbeginE)
_ZN39_INTERNAL_056e8ee7_4_k_cu_fceade3d_30294cuda3std3__45__cpo6cbeginE:
	.zero		1
	.type		_ZN39_INTERNAL_056e8ee7_4_k_cu_fceade3d_30294cuda3std3__48in_placeE,@object
	.size		_ZN39_INTERNAL_056e8ee7_4_k_cu_fceade3d_30294cuda3std3__48in_placeE,(_ZN39_INTERNAL_056e8ee7_4_k_cu_fceade3d_30294cuda3std6ranges3__45__cpo9iter_moveE - _ZN39_INTERNAL_056e8ee7_4_k_cu_fceade3d_30294cuda3std3__48in_placeE)
_ZN39_INTERNAL_056e8ee7_4_k_cu_fceade3d_30294cuda3std3__48in_placeE:
	.zero		1
	.type		_ZN39_INTERNAL_056e8ee7_4_k_cu_fceade3d_30294cuda3std6ranges3__45__cpo9iter_moveE,@object
	.size		_ZN39_INTERNAL_056e8ee7_4_k_cu_fceade3d_30294cuda3std6ranges3__45__cpo9iter_moveE,(_ZN39_INTERNAL_056e8ee7_4_k_cu_fceade3d_30294cuda3std3__45__cpo5beginE - _ZN39_INTERNAL_056e8ee7_4_k_cu_fceade3d_30294cuda3std6ranges3__45__cpo9iter_moveE)
_ZN39_INTERNAL_056e8ee7_4_k_cu_fceade3d_30294cuda3std6ranges3__45__cpo9iter_moveE:
	.zero		1
	.type		_ZN39_INTERNAL_056e8ee7_4_k_cu_fceade3d_30294cuda3std3__45__cpo5beginE,@object
	.size		_ZN39_INTERNAL_056e8ee7_4_k_cu_fceade3d_30294cuda3std3__45__cpo5beginE,(_ZN39_INTERNAL_056e8ee7_4_k_cu_fceade3d_30294cuda3std3__441_GLOBAL__N__056e8ee7_4_k_cu_fceade3d_30296ignoreE - _ZN39_INTERNAL_056e8ee7_4_k_cu_fceade3d_30294cuda3std3__45__cpo5beginE)
_ZN39_INTERNAL_056e8ee7_4_k_cu_fceade3d_30294cuda3std3__45__cpo5beginE:
	.zero		1
	.type		_ZN39_INTERNAL_056e8ee7_4_k_cu_fceade3d_30294cuda3std3__441_GLOBAL__N__056e8ee7_4_k_cu_fceade3d_30296ignoreE,@object
	.size		_ZN39_INTERNAL_056e8ee7_4_k_cu_fceade3d_30294cuda3std3__441_GLOBAL__N__056e8ee7_4_k_cu_fceade3d_30296ignoreE,(_ZN39_INTERNAL_056e8ee7_4_k_cu_fceade3d_30294cute7productE - _ZN39_INTERNAL_056e8ee7_4_k_cu_fceade3d_30294cuda3std3__441_GLOBAL__N__056e8ee7_4_k_cu_fceade3d_30296ignoreE)
_ZN39_INTERNAL_056e8ee7_4_k_cu_fceade3d_30294cuda3std3__441_GLOBAL__N__056e8ee7_4_k_cu_fceade3d_30296ignoreE:
	.zero		1
	.type		_ZN39_INTERNAL_056e8ee7_4_k_cu_fceade3d_30294cute7productE,@object
	.size		_ZN39_INTERNAL_056e8ee7_4_k_cu_fceade3d_30294cute7productE,(_ZN39_INTERNAL_056e8ee7_4_k_cu_fceade3d_30294cuda3std3__45__cpo3endE - _ZN39_INTERNAL_056e8ee7_4_k_cu_fceade3d_30294cute7productE)
_ZN39_INTERNAL_056e8ee7_4_k_cu_fceade3d_30294cute7productE:
	.zero		1
	.type		_ZN39_INTERNAL_056e8ee7_4_k_cu_fceade3d_30294cuda3std3__45__cpo3endE,@object
	.size		_ZN39_INTERNAL_056e8ee7_4_k_cu_fceade3d_30294cuda3std3__45__cpo3endE,(_ZN39_INTERNAL_056e8ee7_4_k_cu_fceade3d_30294cuda3std3__419piecewise_constructE - _ZN39_INTERNAL_056e8ee7_4_k_cu_fceade3d_30294cuda3std3__45__cpo3endE)
_ZN39_INTERNAL_056e8ee7_4_k_cu_fceade3d_30294cuda3std3__45__cpo3endE:
	.zero		1
	.type		_ZN39_INTERNAL_056e8ee7_4_k_cu_fceade3d_30294cuda3std3__419piecewise_constructE,@object
	.size		_ZN39_INTERNAL_056e8ee7_4_k_cu_fceade3d_30294cuda3std3__419piecewise_constructE,(_ZN39_INTERNAL_056e8ee7_4_k_cu_fceade3d_30294cuda3std3__45__cpo4cendE - _ZN39_INTERNAL_056e8ee7_4_k_cu_fceade3d_30294cuda3std3__419piecewise_constructE)
_ZN39_INTERNAL_056e8ee7_4_k_cu_fceade3d_30294cuda3std3__419piecewise_constructE:
	.zero		1
	.type		_ZN39_INTERNAL_056e8ee7_4_k_cu_fceade3d_30294cuda3std3__45__cpo4cendE,@object
	.size		_ZN39_INTERNAL_056e8ee7_4_k_cu_fceade3d_30294cuda3std3__45__cpo4cendE,(_ZN39_INTERNAL_056e8ee7_4_k_cu_fceade3d_30294cuda3std6ranges3__45__cpo4swapE - _ZN39_INTERNAL_056e8ee7_4_k_cu_fceade3d_30294cuda3std3__45__cpo4cendE)
_ZN39_INTERNAL_056e8ee7_4_k_cu_fceade3d_30294cuda3std3__45__cpo4cendE:
	.zero		1
	.type		_ZN39_INTERNAL_056e8ee7_4_k_cu_fceade3d_30294cuda3std6ranges3__45__cpo4swapE,@object
	.size		_ZN39_INTERNAL_056e8ee7_4_k_cu_fceade3d_30294cuda3std6ranges3__45__cpo4swapE,(.L_10 - _ZN39_INTERNAL_056e8ee7_4_k_cu_fceade3d_30294cuda3std6ranges3__45__cpo4swapE)
_ZN39_INTERNAL_056e8ee7_4_k_cu_fceade3d_30294cuda3std6ranges3__45__cpo4swapE:
	.zero		1
.L_10:


//--------------------- .nv.constant0._ZN7cutlass13device_kernelINS_4gemm6kernel13GemmUniversalIN4cute5tupleIJiiiiEEENS1_10collective13CollectiveMmaINS1_35MainloopSm100TmaUmmaWarpSpecializedILi16ELi2ELi4ENS5_IJNS4_1CILi2EEENSA_ILi1EEESC_EEEEENS5_IJNSA_ILi256EEENSA_ILi128EEENSA_ILi64EEEEEENS_12float_e4m3_tENS5_IJlSC_lEEESJ_SK_NS4_8TiledMMAINS4_8MMA_AtomIJNS4_10MMA_TraitsINS4_25SM100_MMA_F8F6F4_2x1SM_SSEJSJ_SJ_fSF_SG_NS4_17integral_constantINS4_4UMMA5MajorELSR_0EEESS_NSP_INSQ_7ScaleInELST_0EEESU_EEEEEENS4_6LayoutINS5_IJSC_SC_SC_EEENS5_IJNSA_ILi0EEESZ_SZ_EEEEENS5_IJNS4_10UnderscoreES12_S12_EEEEENS4_18SM100_TMA_2SM_LOADENS4_14ComposedLayoutINS4_7SwizzleILi2ELi4ELi3EEENS4_18smem_ptr_flag_bitsILi8EEENSX_INS5_IJNSA_ILi8EEESH_EEENS5_IJSH_SC_EEEEEEEvNS4_8identityES15_S1F_vS1G_EENS_8epilogue10collective18CollectiveEpilogueINS1I_23Sm100TmaWarpSpecializedILi2ELi2ELi64ELb0ELb0EEEJNS5_IJSG_SG_SH_EEENS5_IJNSX_ISG_SC_EENSX_ISH_SC_EEEEESJ_SK_SJ_SK_NS1I_6fusion15FusionCallbacksIS1M_NS1R_13LinCombEltActINS1I_6thread7SigmoidESJ_fSJ_fLNS_15FloatRoundStyleE2EEES1N_S1Q_JEEENS4_5SM1004TMEM4LOAD26SM100_TMEM_LOAD_32dp32b64xENS4_13SM90_TMA_LOADES1F_NS4_39AutoVectorizingCopyWithAssumedAlignmentILi128EEENS4_14SM90_TMA_STOREES1F_S25_S25_EEEvvEEEEvNT_6ParamsE --------------------------
	.section	.nv.constant0._ZN7cutlass13device_kernelINS_4gemm6kernel13GemmUniversalIN4cute5tupleIJiiiiEEENS1_10collective13CollectiveMmaINS1_35MainloopSm100TmaUmmaWarpSpecializedILi16ELi2ELi4ENS5_IJNS4_1CILi2EEENSA_ILi1EEESC_EEEEENS5_IJNSA_ILi256EEENSA_ILi128EEENSA_ILi64EEEEEENS_12float_e4m3_tENS5_IJlSC_lEEESJ_SK_NS4_8TiledMMAINS4_8MMA_AtomIJNS4_10MMA_TraitsINS4_25SM100_MMA_F8F6F4_2x1SM_SSEJSJ_SJ_fSF_SG_NS4_17integral_constantINS4_4UMMA5MajorELSR_0EEESS_NSP_INSQ_7ScaleInELST_0EEESU_EEEEEENS4_6LayoutINS5_IJSC_SC_SC_EEENS5_IJNSA_ILi0EEESZ_SZ_EEEEENS5_IJNS4_10UnderscoreES12_S12_EEEEENS4_18SM100_TMA_2SM_LOADENS4_14ComposedLayoutINS4_7SwizzleILi2ELi4ELi3EEENS4_18smem_ptr_flag_bitsILi8EEENSX_INS5_IJNSA_ILi8EEESH_EEENS5_IJSH_SC_EEEEEEEvNS4_8identityES15_S1F_vS1G_EENS_8epilogue10collective18CollectiveEpilogueINS1I_23Sm100TmaWarpSpecializedILi2ELi2ELi64ELb0ELb0EEEJNS5_IJSG_SG_SH_EEENS5_IJNSX_ISG_SC_EENSX_ISH_SC_EEEEESJ_SK_SJ_SK_NS1I_6fusion15FusionCallbacksIS1M_NS1R_13LinCombEltActINS1I_6thread7SigmoidESJ_fSJ_fLNS_15FloatRoundStyleE2EEES1N_S1Q_JEEENS4_5SM1004TMEM4LOAD26SM100_TMEM_LOAD_32dp32b64xENS4_13SM90_TMA_LOADES1F_NS4_39AutoVectorizingCopyWithAssumedAlignmentILi128EEENS4_14SM90_TMA_STOREES1F_S25_S25_EEEvvEEEEvNT_6ParamsE,"a",@progbits
	.sectionflags	@""
	.align	4
.nv.constant0._ZN7cutlass13device_kernelINS_4gemm6kernel13GemmUniversalIN4cute5tupleIJiiiiEEENS1_10collective13CollectiveMmaINS1_35MainloopSm100TmaUmmaWarpSpecializedILi16ELi2ELi4ENS5_IJNS4_1CILi2EEENSA_ILi1EEESC_EEEEENS5_IJNSA_ILi256EEENSA_ILi128EEENSA_ILi64EEEEEENS_12float_e4m3_tENS5_IJlSC_lEEESJ_SK_NS4_8TiledMMAINS4_8MMA_AtomIJNS4_10MMA_TraitsINS4_25SM100_MMA_F8F6F4_2x1SM_SSEJSJ_SJ_fSF_SG_NS4_17integral_constantINS4_4UMMA5MajorELSR_0EEESS_NSP_INSQ_7ScaleInELST_0EEESU_EEEEEENS4_6LayoutINS5_IJSC_SC_SC_EEENS5_IJNSA_ILi0EEESZ_SZ_EEEEENS5_IJNS4_10UnderscoreES12_S12_EEEEENS4_18SM100_TMA_2SM_LOADENS4_14ComposedLayoutINS4_7SwizzleILi2ELi4ELi3EEENS4_18smem_ptr_flag_bitsILi8EEENSX_INS5_IJNSA_ILi8EEESH_EEENS5_IJSH_SC_EEEEEEEvNS4_8identityES15_S1F_vS1G_EENS_8epilogue10collective18CollectiveEpilogueINS1I_23Sm100TmaWarpSpecializedILi2ELi2ELi64ELb0ELb0EEEJNS5_IJSG_SG_SH_EEENS5_IJNSX_ISG_SC_EENSX_ISH_SC_EEEEESJ_SK_SJ_SK_NS1I_6fusion15FusionCallbacksIS1M_NS1R_13LinCombEltActINS1I_6thread7SigmoidESJ_fSJ_fLNS_15FloatRoundStyleE2EEES1N_S1Q_JEEENS4_5SM1004TMEM4LOAD26SM100_TMEM_LOAD_32dp32b64xENS4_13SM90_TMA_LOADES1F_NS4_39AutoVectorizingCopyWithAssumedAlignmentILi128EEENS4_14SM90_TMA_STOREES1F_S25_S25_EEEvvEEEEvNT_6ParamsE:
	.zero		2944


//--------------------- SYMBOLS --------------------------

	.type		.nv.reservedSmem.offset0,@object
	.size		.nv.reservedSmem.offset0,0x4
	.type		.nv.reservedSmem.cap,@object
	.size		.nv.reservedSmem.cap,0x4
	.type		__assertfail,@function
